//
// Generated by NVIDIA NVVM Compiler
//
// Compiler Build ID: CL-36424714
// Cuda compilation tools, release 13.0, V13.0.88
// Based on NVVM 20.0.0
//

.version 9.0
.target sm_100
.address_size 64

	// .globl	pix2ang_nest_batch
// _ZZ18pix2ang_nest_batchE4jrll has been demoted
// _ZZ18pix2ang_nest_batchE4jpll has been demoted

.visible .entry pix2ang_nest_batch(
	.param .u64 .ptr .align 1 pix2ang_nest_batch_param_0,
	.param .u32 pix2ang_nest_batch_param_1,
	.param .u32 pix2ang_nest_batch_param_2,
	.param .u64 .ptr .align 1 pix2ang_nest_batch_param_3,
	.param .u64 .ptr .align 1 pix2ang_nest_batch_param_4
)
{
	.local .align 16 .b8 	__local_depot0[96];
	.reg .b64 	%SP;
	.reg .b64 	%SPL;
	.reg .pred 	%p<13>;
	.reg .b32 	%r<52>;
	.reg .b64 	%rd<93>;
	.reg .b64 	%fd<99>;
	// demoted variable
	.shared .align 4 .b8 _ZZ18pix2ang_nest_batchE4jrll[48];
	// demoted variable
	.shared .align 4 .b8 _ZZ18pix2ang_nest_batchE4jpll[48];
	mov.u64 	%SPL, __local_depot0;
	ld.param.u64 	%rd16, [pix2ang_nest_batch_param_0];
	ld.param.u32 	%r7, [pix2ang_nest_batch_param_1];
	ld.param.u32 	%r8, [pix2ang_nest_batch_param_2];
	ld.param.u64 	%rd17, [pix2ang_nest_batch_param_3];
	ld.param.u64 	%rd18, [pix2ang_nest_batch_param_4];
	mov.u32 	%r1, %tid.x;
	setp.gt.u32 	%p1, %r1, 11;
	@%p1 bra 	$L__BB0_2;
	add.u64 	%rd20, %SPL, 48;
	add.u64 	%rd22, %SPL, 0;
	mov.b32 	%r9, 2;
	st.local.v4.u32 	[%rd22], {%r9, %r9, %r9, %r9};
	mov.b32 	%r10, 3;
	st.local.v4.u32 	[%rd22+16], {%r10, %r10, %r10, %r10};
	mov.b32 	%r11, 4;
	st.local.v4.u32 	[%rd22+32], {%r11, %r11, %r11, %r11};
	mov.b32 	%r12, 7;
	mov.b32 	%r13, 5;
	mov.b32 	%r14, 1;
	st.local.v4.u32 	[%rd20], {%r14, %r10, %r13, %r12};
	mov.b32 	%r15, 6;
	mov.b32 	%r16, 0;
	st.local.v4.u32 	[%rd20+16], {%r16, %r9, %r11, %r15};
	st.local.v4.u32 	[%rd20+32], {%r14, %r10, %r13, %r12};
	mul.wide.u32 	%rd23, %r1, 4;
	add.s64 	%rd24, %rd22, %rd23;
	ld.local.u32 	%r17, [%rd24];
	shl.b32 	%r18, %r1, 2;
	mov.u32 	%r19, _ZZ18pix2ang_nest_batchE4jrll;
	add.s32 	%r20, %r19, %r18;
	st.shared.u32 	[%r20], %r17;
	add.s64 	%rd25, %rd20, %rd23;
	ld.local.u32 	%r21, [%rd25];
	mov.u32 	%r22, _ZZ18pix2ang_nest_batchE4jpll;
	add.s32 	%r23, %r22, %r18;
	st.shared.u32 	[%r23], %r21;
$L__BB0_2:
	bar.sync 	0;
	mov.u32 	%r24, %ctaid.x;
	mov.u32 	%r25, %ntid.x;
	mad.lo.s32 	%r2, %r24, %r25, %r1;
	setp.ge.s32 	%p2, %r2, %r7;
	@%p2 bra 	$L__BB0_17;
	cvta.to.global.u64 	%rd26, %rd16;
	mul.wide.s32 	%rd27, %r2, 8;
	add.s64 	%rd28, %rd26, %rd27;
	ld.global.nc.u64 	%rd1, [%rd28];
	cvt.s64.s32 	%rd2, %r8;
	mul.wide.s32 	%rd3, %r8, %r8;
	or.b64  	%rd29, %rd1, %rd3;
	and.b64  	%rd30, %rd29, -4294967296;
	setp.ne.s64 	%p3, %rd30, 0;
	@%p3 bra 	$L__BB0_5;
	cvt.u32.u64 	%r26, %rd3;
	cvt.u32.u64 	%r27, %rd1;
	div.u32 	%r28, %r27, %r26;
	mul.lo.s32 	%r29, %r28, %r26;
	sub.s32 	%r30, %r27, %r29;
	cvt.u64.u32 	%rd90, %r28;
	cvt.u64.u32 	%rd91, %r30;
	bra.uni 	$L__BB0_6;
$L__BB0_5:
	div.u64 	%rd90, %rd1, %rd3;
	mul.lo.s64 	%rd31, %rd90, %rd3;
	sub.s64 	%rd91, %rd1, %rd31;
$L__BB0_6:
	and.b64  	%rd32, %rd91, 6148914691236517205;
	shr.u64 	%rd33, %rd32, 1;
	or.b64  	%rd34, %rd33, %rd32;
	and.b64  	%rd35, %rd34, 3689348814741910323;
	shr.u64 	%rd36, %rd35, 2;
	or.b64  	%rd37, %rd36, %rd35;
	and.b64  	%rd38, %rd37, 1085102592571150095;
	shr.u64 	%rd39, %rd38, 4;
	or.b64  	%rd40, %rd39, %rd38;
	and.b64  	%rd41, %rd40, 71777214294589695;
	shr.u64 	%rd42, %rd41, 8;
	or.b64  	%rd43, %rd42, %rd41;
	shr.u64 	%rd44, %rd43, 16;
	and.b64  	%rd45, %rd44, 4294901760;
	and.b64  	%rd46, %rd43, 65535;
	or.b64  	%rd10, %rd45, %rd46;
	shr.u64 	%rd47, %rd91, 1;
	and.b64  	%rd48, %rd47, 307445734561825860;
	and.b64  	%rd49, %rd91, 2459565876494606882;
	or.b64  	%rd50, %rd48, %rd49;
	shr.u64 	%rd51, %rd50, 1;
	shr.u64 	%rd52, %rd50, 3;
	or.b64  	%rd53, %rd51, %rd52;
	and.b64  	%rd54, %rd53, 508641840267726607;
	shr.u64 	%rd55, %rd54, 4;
	or.b64  	%rd56, %rd55, %rd54;
	and.b64  	%rd57, %rd56, 35748417275625727;
	shr.u64 	%rd58, %rd57, 8;
	or.b64  	%rd59, %rd58, %rd57;
	shr.u64 	%rd60, %rd59, 16;
	and.b64  	%rd61, %rd60, 2147418112;
	and.b64  	%rd62, %rd59, 65535;
	or.b64  	%rd11, %rd61, %rd62;
	add.s64 	%rd63, %rd10, %rd11;
	cvt.u32.u64 	%r31, %rd90;
	shl.b32 	%r3, %r31, 2;
	mov.u32 	%r32, _ZZ18pix2ang_nest_batchE4jrll;
	add.s32 	%r33, %r32, %r3;
	ld.shared.s32 	%rd64, [%r33];
	not.b64 	%rd65, %rd63;
	mad.lo.s64 	%rd92, %rd64, %rd2, %rd65;
	setp.ge.s64 	%p4, %rd92, %rd2;
	@%p4 bra 	$L__BB0_8;
	cvt.rn.f64.s32 	%fd22, %r8;
	mul.f64 	%fd23, %fd22, 0dC008000000000000;
	mul.f64 	%fd24, %fd23, %fd22;
	rcp.rn.f64 	%fd25, %fd24;
	mul.lo.s64 	%rd71, %rd92, %rd92;
	cvt.rn.f64.u64 	%fd26, %rd71;
	fma.rn.f64 	%fd97, %fd25, %fd26, 0d3FF0000000000000;
	mov.b32 	%r51, 0;
	bra.uni 	$L__BB0_11;
$L__BB0_8:
	mul.lo.s64 	%rd66, %rd2, 3;
	setp.le.s64 	%p5, %rd92, %rd66;
	@%p5 bra 	$L__BB0_10;
	shl.b64 	%rd69, %rd2, 2;
	sub.s64 	%rd92, %rd69, %rd92;
	cvt.rn.f64.s32 	%fd17, %r8;
	mul.f64 	%fd18, %fd17, 0d4008000000000000;
	mul.f64 	%fd19, %fd18, %fd17;
	rcp.rn.f64 	%fd20, %fd19;
	mul.lo.s64 	%rd70, %rd92, %rd92;
	cvt.rn.f64.u64 	%fd21, %rd70;
	fma.rn.f64 	%fd97, %fd20, %fd21, 0dBFF0000000000000;
	mov.b32 	%r51, 0;
	bra.uni 	$L__BB0_11;
$L__BB0_10:
	cvt.rn.f64.s32 	%fd12, %r8;
	mul.f64 	%fd13, %fd12, 0d4008000000000000;
	mov.f64 	%fd14, 0d4000000000000000;
	div.rn.f64 	%fd15, %fd14, %fd13;
	shl.b64 	%rd67, %rd2, 1;
	sub.s64 	%rd68, %rd67, %rd92;
	cvt.rn.f64.s64 	%fd16, %rd68;
	mul.f64 	%fd97, %fd15, %fd16;
	cvt.u32.u64 	%r34, %rd92;
	sub.s32 	%r35, %r34, %r8;
	and.b32  	%r51, %r35, 1;
	mov.u64 	%rd92, %rd2;
$L__BB0_11:
	mov.u32 	%r38, _ZZ18pix2ang_nest_batchE4jpll;
	add.s32 	%r39, %r38, %r3;
	ld.shared.s32 	%rd72, [%r39];
	cvt.u64.u32 	%rd73, %r51;
	sub.s64 	%rd74, %rd10, %rd11;
	add.s64 	%rd75, %rd74, %rd73;
	mad.lo.s64 	%rd76, %rd92, %rd72, %rd75;
	add.s64 	%rd77, %rd76, 1;
	shr.u64 	%rd78, %rd77, 63;
	add.s64 	%rd79, %rd77, %rd78;
	shr.s64 	%rd80, %rd79, 1;
	shl.b64 	%rd81, %rd2, 2;
	setp.gt.s64 	%p6, %rd80, %rd81;
	selp.b64 	%rd82, %rd81, 0, %p6;
	sub.s64 	%rd83, %rd80, %rd82;
	setp.gt.s64 	%p7, %rd83, 0;
	selp.b64 	%rd84, 0, %rd81, %p7;
	add.s64 	%rd15, %rd84, %rd83;
	min.f64 	%fd27, %fd97, 0d3FF0000000000000;
	max.f64 	%fd5, %fd27, 0dBFF0000000000000;
	{
	.reg .b32 %temp; 
	mov.b64 	{%temp, %r6}, %fd5;
	}
	abs.f64 	%fd6, %fd5;
	{
	.reg .b32 %temp; 
	mov.b64 	{%temp, %r40}, %fd6;
	}
	setp.gt.s32 	%p8, %r40, 1071801957;
	@%p8 bra 	$L__BB0_15;
	mul.f64 	%fd68, %fd5, %fd5;
	fma.rn.f64 	%fd69, %fd68, 0d3FB0066BDC1895E9, 0dBFB3823B180754AF;
	fma.rn.f64 	%fd70, %fd69, %fd68, 0d3FB11E52CC2F79AE;
	fma.rn.f64 	%fd71, %fd70, %fd68, 0dBF924EAF3526861B;
	fma.rn.f64 	%fd72, %fd71, %fd68, 0d3F91DF02A31E6CB7;
	fma.rn.f64 	%fd73, %fd72, %fd68, 0d3F847D18B0EEC6CC;
	fma.rn.f64 	%fd74, %fd73, %fd68, 0d3F8D0AF961BA53B0;
	fma.rn.f64 	%fd75, %fd74, %fd68, 0d3F91BF7734CF1C48;
	fma.rn.f64 	%fd76, %fd75, %fd68, 0d3F96E91483144EF7;
	fma.rn.f64 	%fd77, %fd76, %fd68, 0d3F9F1C6E0A4F9F81;
	fma.rn.f64 	%fd78, %fd77, %fd68, 0d3FA6DB6DC27FA92B;
	fma.rn.f64 	%fd79, %fd78, %fd68, 0d3FB333333320F91B;
	fma.rn.f64 	%fd80, %fd79, %fd68, 0d3FC5555555555F4D;
	mul.f64 	%fd81, %fd68, %fd80;
	fma.rn.f64 	%fd7, %fd81, %fd6, %fd6;
	setp.gt.s32 	%p12, %r6, -1;
	@%p12 bra 	$L__BB0_14;
	mov.f64 	%fd86, 0d3C91A62633145C07;
	add.rn.f64 	%fd87, %fd7, %fd86;
	mov.f64 	%fd88, 0d3FF921FB54442D18;
	add.rn.f64 	%fd98, %fd88, %fd87;
	bra.uni 	$L__BB0_16;
$L__BB0_14:
	mov.f64 	%fd82, 0dBC91A62633145C07;
	add.rn.f64 	%fd83, %fd7, %fd82;
	neg.f64 	%fd84, %fd83;
	mov.f64 	%fd85, 0d3FF921FB54442D18;
	add.rn.f64 	%fd98, %fd85, %fd84;
	bra.uni 	$L__BB0_16;
$L__BB0_15:
	mov.f64 	%fd28, 0d3FF0000000000000;
	sub.f64 	%fd29, %fd28, %fd6;
	{
	.reg .b32 %temp; 
	mov.b64 	{%r41, %temp}, %fd29;
	}
	{
	.reg .b32 %temp; 
	mov.b64 	{%temp, %r42}, %fd29;
	}
	add.s32 	%r43, %r42, -1048576;
	mov.b64 	%fd30, {%r41, %r43};
	rsqrt.approx.ftz.f64 	%fd31, %fd30;
	{
	.reg .b32 %temp; 
	mov.b64 	{%r44, %temp}, %fd31;
	}
	{
	.reg .b32 %temp; 
	mov.b64 	{%temp, %r45}, %fd31;
	}
	add.s32 	%r46, %r45, -1048576;
	mov.b64 	%fd32, {%r44, %r46};
	mul.f64 	%fd33, %fd30, %fd31;
	neg.f64 	%fd34, %fd33;
	fma.rn.f64 	%fd35, %fd33, %fd34, %fd30;
	fma.rn.f64 	%fd36, %fd35, %fd32, %fd33;
	neg.f64 	%fd37, %fd36;
	fma.rn.f64 	%fd38, %fd31, %fd37, 0d3FF0000000000000;
	fma.rn.f64 	%fd39, %fd38, %fd32, %fd32;
	fma.rn.f64 	%fd40, %fd36, %fd37, %fd30;
	fma.rn.f64 	%fd41, %fd40, %fd39, %fd36;
	{
	.reg .b32 %temp; 
	mov.b64 	{%r47, %temp}, %fd41;
	}
	{
	.reg .b32 %temp; 
	mov.b64 	{%temp, %r48}, %fd41;
	}
	add.s32 	%r49, %r48, 1048576;
	mov.b64 	%fd42, {%r47, %r49};
	fma.rn.f64 	%fd43, %fd29, 0d3EC715B371155F70, 0dBEBAC2FE66FAAC4B;
	fma.rn.f64 	%fd44, %fd43, %fd29, 0d3ED9A9B88EFCD9B8;
	fma.rn.f64 	%fd45, %fd44, %fd29, 0d3EDD0F40A8A0C4C3;
	fma.rn.f64 	%fd46, %fd45, %fd29, 0d3EF46D4CFA9E0E1F;
	fma.rn.f64 	%fd47, %fd46, %fd29, 0d3F079C168D1E2422;
	fma.rn.f64 	%fd48, %fd47, %fd29, 0d3F1C9A88C3BCA540;
	fma.rn.f64 	%fd49, %fd48, %fd29, 0d3F31C4E64BD476DF;
	fma.rn.f64 	%fd50, %fd49, %fd29, 0d3F46E8BA60009C8F;
	fma.rn.f64 	%fd51, %fd50, %fd29, 0d3F5F1C71C62B05A2;
	fma.rn.f64 	%fd52, %fd51, %fd29, 0d3F76DB6DB6DC9F2C;
	fma.rn.f64 	%fd53, %fd52, %fd29, 0d3F9333333333329C;
	fma.rn.f64 	%fd54, %fd53, %fd29, 0d3FB5555555555555;
	setp.lt.s32 	%p9, %r42, 1;
	mov.f64 	%fd55, 0d0000000000000000;
	mul.rn.f64 	%fd56, %fd6, %fd55;
	mul.f64 	%fd57, %fd29, %fd54;
	fma.rn.f64 	%fd58, %fd57, %fd42, %fd42;
	selp.f64 	%fd59, %fd56, %fd58, %p9;
	setp.lt.s32 	%p10, %r42, 0;
	mov.f64 	%fd60, 0d7FF0000000000000;
	mul.rn.f64 	%fd61, %fd59, %fd60;
	selp.f64 	%fd62, %fd61, %fd59, %p10;
	setp.lt.s32 	%p11, %r6, 0;
	mov.f64 	%fd63, 0dBCA1A62633145C07;
	add.rn.f64 	%fd64, %fd62, %fd63;
	neg.f64 	%fd65, %fd64;
	mov.f64 	%fd66, 0d400921FB54442D18;
	add.rn.f64 	%fd67, %fd66, %fd65;
	selp.f64 	%fd98, %fd67, %fd62, %p11;
$L__BB0_16:
	cvt.rn.f64.s64 	%fd89, %rd15;
	add.s32 	%r50, %r51, 1;
	cvt.rn.f64.u32 	%fd90, %r50;
	fma.rn.f64 	%fd91, %fd90, 0dBFE0000000000000, %fd89;
	cvt.rn.f64.s64 	%fd92, %rd92;
	add.f64 	%fd93, %fd92, %fd92;
	mov.f64 	%fd94, 0d400921FB54442D18;
	div.rn.f64 	%fd95, %fd94, %fd93;
	mul.f64 	%fd96, %fd95, %fd91;
	cvta.to.global.u64 	%rd85, %rd17;
	add.s64 	%rd87, %rd85, %rd27;
	st.global.f64 	[%rd87], %fd98;
	cvta.to.global.u64 	%rd88, %rd18;
	add.s64 	%rd89, %rd88, %rd27;
	st.global.f64 	[%rd89], %fd96;
$L__BB0_17:
	ret;

}


// ===== COMPILED SASS (sm_100) =====

	.target	sm_100

	.elftype	@"ET_EXEC"


//--------------------- .note.nv.tkinfo           --------------------------
	.section	.note.nv.tkinfo,"",@"SHT_NOTE"
	.sectionflags	@"SHF_NOTE_NV_TKINFO"
	.tkinfo
        /*0018*/ 	.word	0x00000002
        /*0030*/ 	.string	""
        /*0030*/ 	.string	"ptxas"
        /*0030*/ 	.string	"Cuda compilation tools, release 13.0, V13.0.88"
        /*0030*/ 	.string	"Build cuda_13.0.r13.0/compiler.36424714_0"
        /*0030*/ 	.string	"-arch sm_100 -m 64 "



//--------------------- .note.nv.cuinfo           --------------------------
	.section	.note.nv.cuinfo,"",@"SHT_NOTE"
	.sectionflags	@"SHF_NOTE_NV_CUINFO"
        /*0018*/ 	.short	0x0002
        /*001a*/ 	.short	0x0064
        /*001c*/ 	.short	0x0082
	.zero		2


//--------------------- .nv.info                  --------------------------
	.section	.nv.info,"",@"SHT_CUDA_INFO"
	.align	4


	//----- nvinfo : EIATTR_REGCOUNT
	.align		4
        /*0000*/ 	.byte	0x04, 0x2f
        /*0002*/ 	.short	(.L_1 - .L_0)
	.align		4
.L_0:
        /*0004*/ 	.word	index@(pix2ang_nest_batch)
        /*0008*/ 	.word	0x0000001e


	//----- nvinfo : EIATTR_FRAME_SIZE
	.align		4
.L_1:
        /*000c*/ 	.byte	0x04, 0x11
        /*000e*/ 	.short	(.L_3 - .L_2)
	.align		4
.L_2:
        /*0010*/ 	.word	index@($__internal_2_$__cuda_sm20_div_u64)
        /*0014*/ 	.word	0x00000060


	//----- nvinfo : EIATTR_FRAME_SIZE
	.align		4
.L_3:
        /*0018*/ 	.byte	0x04, 0x11
        /*001a*/ 	.short	(.L_5 - .L_4)
	.align		4
.L_4:
        /*001c*/ 	.word	index@($__internal_1_$__cuda_sm20_div_rn_f64_full)
        /*0020*/ 	.word	0x00000060


	//----- nvinfo : EIATTR_FRAME_SIZE
	.align		4
.L_5:
        /*0024*/ 	.byte	0x04, 0x11
        /*0026*/ 	.short	(.L_7 - .L_6)
	.align		4
.L_6:
        /*0028*/ 	.word	index@($__internal_0_$__cuda_sm20_dblrcp_rn_slowpath_v3)
        /*002c*/ 	.word	0x00000060


	//----- nvinfo : EIATTR_FRAME_SIZE
	.align		4
.L_7:
        /*0030*/ 	.byte	0x04, 0x11
        /*0032*/ 	.short	(.L_9 - .L_8)
	.align		4
.L_8:
        /*0034*/ 	.word	index@(pix2ang_nest_batch)
        /*0038*/ 	.word	0x00000060


	//----- nvinfo : EIATTR_MIN_STACK_SIZE
	.align		4
.L_9:
        /*003c*/ 	.byte	0x04, 0x12
        /*003e*/ 	.short	(.L_11 - .L_10)
	.align		4
.L_10:
        /*0040*/ 	.word	index@(pix2ang_nest_batch)
        /*0044*/ 	.word	0x00000060
.L_11:


//--------------------- .nv.compat                --------------------------
	.section	.nv.compat,"",@"SHT_CUDA_COMPAT_INFO"
	.align	4
        /*0000*/ 	.byte	0x02, 0x09, 0x00, 0x00, 0x02, 0x02, 0x01, 0x00, 0x02, 0x05, 0x05, 0x00, 0x03, 0x07, 0x01, 0x01
        /*0010*/ 	.byte	0x02, 0x03, 0x00, 0x00, 0x02, 0x06, 0x01, 0x00, 0x04, 0x0b, 0x08, 0x00, 0x01, 0x00, 0x00, 0x00
        /*0020*/ 	.byte	0x00, 0x00, 0x00, 0x00


//--------------------- .nv.info.pix2ang_nest_batch --------------------------
	.section	.nv.info.pix2ang_nest_batch,"",@"SHT_CUDA_INFO"
	.sectionflags	@""
	.align	4


	//----- nvinfo : EIATTR_CUDA_API_VERSION
	.align		4
        /*0000*/ 	.byte	0x04, 0x37
        /*0002*/ 	.short	(.L_13 - .L_12)
.L_12:
        /*0004*/ 	.word	0x00000082


	//----- nvinfo : EIATTR_KPARAM_INFO
	.align		4
.L_13:
        /*0008*/ 	.byte	0x04, 0x17
        /*000a*/ 	.short	(.L_15 - .L_14)
.L_14:
        /*000c*/ 	.word	0x00000000
        /*0010*/ 	.short	0x0004
        /*0012*/ 	.short	0x0018
        /*0014*/ 	.byte	0x00, 0xf5, 0x21, 0x00


	//----- nvinfo : EIATTR_KPARAM_INFO
	.align		4
.L_15:
        /*0018*/ 	.byte	0x04, 0x17
        /*001a*/ 	.short	(.L_17 - .L_16)
.L_16:
        /*001c*/ 	.word	0x00000000
        /*0020*/ 	.short	0x0003
        /*0022*/ 	.short	0x0010
        /*0024*/ 	.byte	0x00, 0xf5, 0x21, 0x00


	//----- nvinfo : EIATTR_KPARAM_INFO
	.align		4
.L_17:
        /*0028*/ 	.byte	0x04, 0x17
        /*002a*/ 	.short	(.L_19 - .L_18)
.L_18:
        /*002c*/ 	.word	0x00000000
        /*0030*/ 	.short	0x0002
        /*0032*/ 	.short	0x000c
        /*0034*/ 	.byte	0x00, 0xf0, 0x11, 0x00


	//----- nvinfo : EIATTR_KPARAM_INFO
	.align		4
.L_19:
        /*0038*/ 	.byte	0x04, 0x17
        /*003a*/ 	.short	(.L_21 - .L_20)
.L_20:
        /*003c*/ 	.word	0x00000000
        /*0040*/ 	.short	0x0001
        /*0042*/ 	.short	0x0008
        /*0044*/ 	.byte	0x00, 0xf0, 0x11, 0x00


	//----- nvinfo : EIATTR_KPARAM_INFO
	.align		4
.L_21:
        /*0048*/ 	.byte	0x04, 0x17
        /*004a*/ 	.short	(.L_23 - .L_22)
.L_22:
        /*004c*/ 	.word	0x00000000
        /*0050*/ 	.short	0x0000
        /*0052*/ 	.short	0x0000
        /*0054*/ 	.byte	0x00, 0xf5, 0x21, 0x00


	//----- nvinfo : EIATTR_SPARSE_MMA_MASK
	.align		4
.L_23:
        /*0058*/ 	.byte	0x03, 0x50
        /*005a*/ 	.short	0x0000


	//----- nvinfo : EIATTR_MAXREG_COUNT
	.align		4
        /*005c*/ 	.byte	0x03, 0x1b
        /*005e*/ 	.short	0x00ff


	//----- nvinfo : EIATTR_NUM_BARRIERS
	.align		4
        /*0060*/ 	.byte	0x02, 0x4c
        /*0062*/ 	.byte	0x01
	.zero		1


	//----- nvinfo : EIATTR_MERCURY_ISA_VERSION
	.align		4
        /*0064*/ 	.byte	0x03, 0x5f
        /*0066*/ 	.short	0x0101


	//----- nvinfo : EIATTR_VRC_CTA_INIT_COUNT
	.align		4
        /*0068*/ 	.byte	0x02, 0x4a
	.zero		1
	.zero		1


	//----- nvinfo : EIATTR_EXIT_INSTR_OFFSETS
	.align		4
        /*006c*/ 	.byte	0x04, 0x1c
        /*006e*/ 	.short	(.L_25 - .L_24)


	//   ....[0]....
.L_24:
        /*0070*/ 	.word	0x00000330


	//   ....[1]....
        /*0074*/ 	.word	0x00001d50


	//----- nvinfo : EIATTR_CRS_STACK_SIZE
	.align		4
.L_25:
        /*0078*/ 	.byte	0x04, 0x1e
        /*007a*/ 	.short	(.L_27 - .L_26)
.L_26:
        /*007c*/ 	.word	0x00000000


	//----- nvinfo : EIATTR_CBANK_PARAM_SIZE
	.align		4
.L_27:
        /*0080*/ 	.byte	0x03, 0x19
        /*0082*/ 	.short	0x0020


	//----- nvinfo : EIATTR_PARAM_CBANK
	.align		4
        /*0084*/ 	.byte	0x04, 0x0a
        /*0086*/ 	.short	(.L_29 - .L_28)
	.align		4
.L_28:
        /*0088*/ 	.word	index@(.nv.constant0.pix2ang_nest_batch)
        /*008c*/ 	.short	0x0380
        /*008e*/ 	.short	0x0020


	//----- nvinfo : EIATTR_SW_WAR
	.align		4
.L_29:
        /*0090*/ 	.byte	0x04, 0x36
        /*0092*/ 	.short	(.L_31 - .L_30)
.L_30:
        /*0094*/ 	.word	0x00000008
.L_31:


//--------------------- .nv.callgraph             --------------------------
	.section	.nv.callgraph,"",@"SHT_CUDA_CALLGRAPH"
	.align	4
	.sectionentsize	8
	.align		4
        /*0000*/ 	.word	0x00000000
	.align		4
        /*0004*/ 	.word	0xffffffff
	.align		4
        /*0008*/ 	.word	0x00000000
	.align		4
        /*000c*/ 	.word	0xfffffffe
	.align		4
        /*0010*/ 	.word	0x00000000
	.align		4
        /*0014*/ 	.word	0xfffffffd
	.align		4
        /*0018*/ 	.word	0x00000000
	.align		4
        /*001c*/ 	.word	0xfffffffc


//--------------------- .text.pix2ang_nest_batch  --------------------------
	.section	.text.pix2ang_nest_batch,"ax",@progbits
	.align	128
        .global         pix2ang_nest_batch
        .type           pix2ang_nest_batch,@function
        .size           pix2ang_nest_batch,(.L_x_29 - pix2ang_nest_batch)
        .other          pix2ang_nest_batch,@"STO_CUDA_ENTRY STV_DEFAULT"
pix2ang_nest_batch:
.text.pix2ang_nest_batch:
[----:B------:R-:W0:Y:S01]  /*0000*/  LDC R1, c[0x0][0x37c] ;  /* 0x0000df00ff017b82 */ /* 0x000e220000000800 */
[----:B------:R-:W1:Y:S07]  /*0010*/  S2R R22, SR_TID.X ;  /* 0x0000000000167919 */ /* 0x000e6e0000002100 */
[----:B------:R-:W2:Y:S01]  /*0020*/  LDC R21, c[0x0][0x360] ;  /* 0x0000d800ff157b82 */ /* 0x000ea20000000800 */
[----:B------:R-:W-:Y:S01]  /*0030*/  BSSY.RECONVERGENT B0, `(.L_x_0) ;  /* 0x000002a000007945 */ /* 0x000fe20003800200 */
[----:B0-----:R-:W-:Y:S01]  /*0040*/  VIADD R1, R1, 0xffffffa0 ;  /* 0xffffffa001017836 */ /* 0x001fe20000000000 */
[----:B-1----:R-:W-:-:S13]  /*0050*/  ISETP.GT.U32.AND P0, PT, R22, 0xb, PT ;  /* 0x0000000b1600780c */ /* 0x002fda0003f04070 */
[----:B--2---:R-:W-:Y:S05]  /*0060*/  @P0 BRA `(.L_x_1) ;  /* 0x0000000000980947 */ /* 0x004fea0003800000 */
[----:B------:R-:W-:Y:S02]  /*0070*/  IMAD.MOV.U32 R16, RZ, RZ, 0x2 ;  /* 0x00000002ff107424 */ /* 0x000fe400078e00ff */
[----:B------:R-:W-:Y:S02]  /*0080*/  IMAD.MOV.U32 R17, RZ, RZ, 0x2 ;  /* 0x00000002ff117424 */ /* 0x000fe400078e00ff */
[----:B------:R-:W-:Y:S02]  /*0090*/  IMAD.MOV.U32 R18, RZ, RZ, 0x2 ;  /* 0x00000002ff127424 */ /* 0x000fe400078e00ff */
[----:B------:R-:W-:Y:S02]  /*00a0*/  IMAD.MOV.U32 R19, RZ, RZ, 0x2 ;  /* 0x00000002ff137424 */ /* 0x000fe400078e00ff */
[----:B------:R-:W-:Y:S02]  /*00b0*/  IMAD.MOV.U32 R4, RZ, RZ, 0x3 ;  /* 0x00000003ff047424 */ /* 0x000fe400078e00ff */
[----:B------:R-:W-:Y:S01]  /*00c0*/  IMAD.MOV.U32 R5, RZ, RZ, 0x3 ;  /* 0x00000003ff057424 */ /* 0x000fe200078e00ff */
[----:B------:R0:W-:Y:S01]  /*00d0*/  STL.128 [R1], R16 ;  /* 0x0000001001007387 */ /* 0x0001e20000100c00 */
[----:B------:R-:W-:-:S02]  /*00e0*/  IMAD.MOV.U32 R6, RZ, RZ, 0x3 ;  /* 0x00000003ff067424 */ /* 0x000fc400078e00ff */
[----:B------:R-:W-:Y:S02]  /*00f0*/  IMAD.MOV.U32 R7, RZ, RZ, 0x3 ;  /* 0x00000003ff077424 */ /* 0x000fe400078e00ff */
[----:B------:R-:W-:Y:S02]  /*0100*/  IMAD.MOV.U32 R8, RZ, RZ, 0x4 ;  /* 0x00000004ff087424 */ /* 0x000fe400078e00ff */
[----:B------:R-:W-:Y:S01]  /*0110*/  IMAD.MOV.U32 R9, RZ, RZ, 0x4 ;  /* 0x00000004ff097424 */ /* 0x000fe200078e00ff */
[----:B------:R1:W-:Y:S01]  /*0120*/  STL.128 [R1+0x10], R4 ;  /* 0x0000100401007387 */ /* 0x0003e20000100c00 */
[----:B------:R-:W-:Y:S02]  /*0130*/  IMAD.MOV.U32 R10, RZ, RZ, 0x4 ;  /* 0x00000004ff0a7424 */ /* 0x000fe400078e00ff */
[----:B------:R-:W-:Y:S02]  /*0140*/  IMAD.MOV.U32 R11, RZ, RZ, 0x4 ;  /* 0x00000004ff0b7424 */ /* 0x000fe400078e00ff */
[----:B------:R-:W-:-:S02]  /*0150*/  IMAD.MOV.U32 R15, RZ, RZ, 0x6 ;  /* 0x00000006ff0f7424 */ /* 0x000fc400078e00ff */
[----:B------:R-:W-:Y:S01]  /*0160*/  IMAD.MOV.U32 R12, RZ, RZ, RZ ;  /* 0x000000ffff0c7224 */ /* 0x000fe200078e00ff */
[----:B------:R2:W-:Y:S01]  /*0170*/  STL.128 [R1+0x20], R8 ;  /* 0x0000200801007387 */ /* 0x0005e20000100c00 */
[----:B------:R-:W-:Y:S02]  /*0180*/  IMAD.MOV.U32 R13, RZ, RZ, 0x2 ;  /* 0x00000002ff0d7424 */ /* 0x000fe400078e00ff */
[----:B------:R-:W-:Y:S02]  /*0190*/  IMAD.MOV.U32 R14, RZ, RZ, 0x4 ;  /* 0x00000004ff0e7424 */ /* 0x000fe400078e00ff */
[----:B0-----:R-:W-:Y:S02]  /*01a0*/  IMAD.MOV.U32 R16, RZ, RZ, 0x1 ;  /* 0x00000001ff107424 */ /* 0x001fe400078e00ff */
[----:B------:R-:W-:Y:S01]  /*01b0*/  IMAD.MOV.U32 R18, RZ, RZ, 0x5 ;  /* 0x00000005ff127424 */ /* 0x000fe200078e00ff */
[----:B------:R2:W-:Y:S01]  /*01c0*/  STL.128 [R1+0x40], R12 ;  /* 0x0000400c01007387 */ /* 0x0005e20000100c00 */
[----:B------:R-:W-:-:S02]  /*01d0*/  IMAD.MOV.U32 R19, RZ, RZ, 0x7 ;  /* 0x00000007ff137424 */ /* 0x000fc400078e00ff */
[----:B------:R-:W-:Y:S02]  /*01e0*/  IMAD.MOV.U32 R17, RZ, RZ, 0x3 ;  /* 0x00000003ff117424 */ /* 0x000fe400078e00ff */
[----:B------:R-:W-:-:S03]  /*01f0*/  IMAD R0, R22, 0x4, R1 ;  /* 0x0000000416007824 */ /* 0x000fc600078e0201 */
[----:B------:R2:W-:Y:S04]  /*0200*/  STL.128 [R1+0x30], R16 ;  /* 0x0000301001007387 */ /* 0x0005e80000100c00 */
[----:B------:R2:W-:Y:S04]  /*0210*/  STL.128 [R1+0x50], R16 ;  /* 0x0000501001007387 */ /* 0x0005e80000100c00 */
[----:B------:R-:W3:Y:S04]  /*0220*/  LDL R2, [R0] ;  /* 0x0000000000027983 */ /* 0x000ee80000100800 */
[----:B------:R-:W4:Y:S01]  /*0230*/  LDL R20, [R0+0x30] ;  /* 0x0000300000147983 */ /* 0x000f220000100800 */
[----:B------:R-:W0:Y:S01]  /*0240*/  S2UR UR6, SR_CgaCtaId ;  /* 0x00000000000679c3 */ /* 0x000e220000008800 */
[----:B------:R-:W-:-:S02]  /*0250*/  UMOV UR4, 0x400 ;  /* 0x0000040000047882 */ /* 0x000fc40000000000 */
[----:B------:R-:W-:Y:S02]  /*0260*/  UIADD3 UR5, UPT, UPT, UR4, 0x30, URZ ;  /* 0x0000003004057890 */ /* 0x000fe4000fffe0ff */
[----:B0-----:R-:W-:Y:S02]  /*0270*/  ULEA UR4, UR6, UR4, 0x18 ;  /* 0x0000000406047291 */ /* 0x001fe4000f8ec0ff */
[----:B------:R-:W-:-:S04]  /*0280*/  ULEA UR5, UR6, UR5, 0x18 ;  /* 0x0000000506057291 */ /* 0x000fc8000f8ec0ff */
[C---:B------:R-:W-:Y:S02]  /*0290*/  LEA R3, R22.reuse, UR4, 0x2 ;  /* 0x0000000416037c11 */ /* 0x040fe4000f8e10ff */
[----:B-1----:R-:W-:-:S03]  /*02a0*/  LEA R5, R22, UR5, 0x2 ;  /* 0x0000000516057c11 */ /* 0x002fc6000f8e10ff */
[----:B---3--:R2:W-:Y:S04]  /*02b0*/  STS [R3], R2 ;  /* 0x0000000203007388 */ /* 0x0085e80000000800 */
[----:B----4-:R2:W-:Y:S02]  /*02c0*/  STS [R5], R20 ;  /* 0x0000001405007388 */ /* 0x0105e40000000800 */
.L_x_1:
[----:B------:R-:W-:Y:S05]  /*02d0*/  BSYNC.RECONVERGENT B0 ;  /* 0x0000000000007941 */ /* 0x000fea0003800200 */
.L_x_0:
[----:B------:R-:W0:Y:S01]  /*02e0*/  S2UR UR4, SR_CTAID.X ;  /* 0x00000000000479c3 */ /* 0x000e220000002500 */
[----:B------:R-:W1:Y:S01]  /*02f0*/  LDCU UR5, c[0x0][0x388] ;  /* 0x00007100ff0577ac */ /* 0x000e620008000800 */
[----:B0-----:R-:W-:-:S06]  /*0300*/  IMAD R0, R21, UR4, R22 ;  /* 0x0000000415007c24 */ /* 0x001fcc000f8e0216 */
[----:B------:R-:W-:Y:S01]  /*0310*/  BAR.SYNC.DEFER_BLOCKING 0x0 ;  /* 0x0000000000007b1d */ /* 0x000fe20000010000 */
[----:B-1----:R-:W-:-:S13]  /*0320*/  ISETP.GE.AND P0, PT, R0, UR5, PT ;  /* 0x0000000500007c0c */ /* 0x002fda000bf06270 */
[----:B------:R-:W-:Y:S05]  /*0330*/  @P0 EXIT ;  /* 0x000000000000094d */ /* 0x000fea0003800000 */
[----:B--2---:R-:W0:Y:S01]  /*0340*/  LDC.64 R2, c[0x0][0x380] ;  /* 0x0000e000ff027b82 */ /* 0x004e220000000a00 */
[----:B------:R-:W1:Y:S07]  /*0350*/  LDCU.64 UR6, c[0x0][0x358] ;  /* 0x00006b00ff0677ac */ /* 0x000e6e0008000a00 */
[----:B------:R-:W2:Y:S01]  /*0360*/  LDC R16, c[0x0][0x38c] ;  /* 0x0000e300ff107b82 */ /* 0x000ea20000000800 */
[----:B0-----:R-:W-:-:S06]  /*0370*/  IMAD.WIDE R2, R0, 0x8, R2 ;  /* 0x0000000800027825 */ /* 0x001fcc00078e0202 */
[----:B-1----:R-:W3:Y:S01]  /*0380*/  LDG.E.64.CONSTANT R2, desc[UR6][R2.64] ;  /* 0x0000000602027981 */ /* 0x002ee2000c1e9b00 */
[----:B------:R-:W-:Y:S01]  /*0390*/  BSSY.RECONVERGENT B0, `(.L_x_2) ;  /* 0x0000024000007945 */ /* 0x000fe20003800200 */
[----:B--2---:R-:W-:Y:S01]  /*03a0*/  IMAD.WIDE R4, R16, R16, RZ ;  /* 0x0000001010047225 */ /* 0x004fe200078e02ff */
[----:B------:R-:W-:-:S04]  /*03b0*/  SHF.R.S32.HI R16, RZ, 0x1f, R16 ;  /* 0x0000001fff107819 */ /* 0x000fc80000011410 */
[----:B---3--:R-:W-:-:S04]  /*03c0*/  LOP3.LUT R6, R3, R5, RZ, 0xfc, !PT ;  /* 0x0000000503067212 */ /* 0x008fc800078efcff */
[----:B------:R-:W-:-:S13]  /*03d0*/  ISETP.NE.U32.AND P0, PT, R6, RZ, PT ;  /* 0x000000ff0600720c */ /* 0x000fda0003f05070 */
[----:B------:R-:W-:Y:S05]  /*03e0*/  @P0 BRA `(.L_x_3) ;  /* 0x0000000000580947 */ /* 0x000fea0003800000 */
[----:B------:R-:W0:Y:S01]  /*03f0*/  I2F.U32.RP R3, R4 ;  /* 0x0000000400037306 */ /* 0x000e220000209000 */
[----:B------:R-:W-:Y:S01]  /*0400*/  IMAD.MOV R5, RZ, RZ, -R4 ;  /* 0x000000ffff057224 */ /* 0x000fe200078e0a04 */
[----:B------:R-:W-:-:S06]  /*0410*/  ISETP.NE.U32.AND P2, PT, R4, RZ, PT ;  /* 0x000000ff0400720c */ /* 0x000fcc0003f45070 */
[----:B0-----:R-:W0:Y:S02]  /*0420*/  MUFU.RCP R3, R3 ;  /* 0x0000000300037308 */ /* 0x001e240000001000 */
[----:B0-----:R-:W-:-:S06]  /*0430*/  VIADD R6, R3, 0xffffffe ;  /* 0x0ffffffe03067836 */ /* 0x001fcc0000000000 */
[----:B------:R0:W1:Y:S02]  /*0440*/  F2I.FTZ.U32.TRUNC.NTZ R7, R6 ;  /* 0x0000000600077305 */ /* 0x000064000021f000 */
[----:B0-----:R-:W-:Y:S02]  /*0450*/  IMAD.MOV.U32 R6, RZ, RZ, RZ ;  /* 0x000000ffff067224 */ /* 0x001fe400078e00ff */
[----:B-1----:R-:W-:-:S04]  /*0460*/  IMAD R5, R5, R7, RZ ;  /* 0x0000000705057224 */ /* 0x002fc800078e02ff */
[----:B------:R-:W-:-:S06]  /*0470*/  IMAD.HI.U32 R7, R7, R5, R6 ;  /* 0x0000000507077227 */ /* 0x000fcc00078e0006 */
[----:B------:R-:W-:-:S04]  /*0480*/  IMAD.HI.U32 R17, R7, R2, RZ ;  /* 0x0000000207117227 */ /* 0x000fc800078e00ff */
[----:B------:R-:W-:-:S04]  /*0490*/  IMAD.MOV R5, RZ, RZ, -R17 ;  /* 0x000000ffff057224 */ /* 0x000fc800078e0a11 */
[----:B------:R-:W-:-:S05]  /*04a0*/  IMAD R5, R4, R5, R2 ;  /* 0x0000000504057224 */ /* 0x000fca00078e0202 */
[----:B------:R-:W-:-:S13]  /*04b0*/  ISETP.GE.U32.AND P0, PT, R5, R4, PT ;  /* 0x000000040500720c */ /* 0x000fda0003f06070 */
[----:B------:R-:W-:Y:S02]  /*04c0*/  @P0 IMAD.IADD R5, R5, 0x1, -R4 ;  /* 0x0000000105050824 */ /* 0x000fe400078e0a04 */
[----:B------:R-:W-:-:S03]  /*04d0*/  @P0 VIADD R17, R17, 0x1 ;  /* 0x0000000111110836 */ /* 0x000fc60000000000 */
[----:B------:R-:W-:Y:S01]  /*04e0*/  ISETP.GE.U32.AND P1, PT, R5, R4, PT ;  /* 0x000000040500720c */ /* 0x000fe20003f26070 */
[----:B------:R-:W-:-:S12]  /*04f0*/  IMAD.MOV.U32 R5, RZ, RZ, RZ ;  /* 0x000000ffff057224 */ /* 0x000fd800078e00ff */
[----:B------:R-:W-:Y:S01]  /*0500*/  @P1 VIADD R17, R17, 0x1 ;  /* 0x0000000111111836 */ /* 0x000fe20000000000 */
[----:B------:R-:W-:-:S05]  /*0510*/  @!P2 LOP3.LUT R17, RZ, R4, RZ, 0x33, !PT ;  /* 0x00000004ff11a212 */ /* 0x000fca00078e33ff */
[----:B------:R-:W-:-:S04]  /*0520*/  IMAD.MOV R3, RZ, RZ, -R17 ;  /* 0x000000ffff037224 */ /* 0x000fc800078e0a11 */
[----:B------:R-:W-:Y:S01]  /*0530*/  IMAD R2, R4, R3, R2 ;  /* 0x0000000304027224 */ /* 0x000fe200078e0202 */
[----:B------:R-:W-:Y:S06]  /*0540*/  BRA `(.L_x_4) ;  /* 0x0000000000207947 */ /* 0x000fec0003800000 */
.L_x_3:
[----:B------:R-:W-:-:S07]  /*0550*/  MOV R6, 0x570 ;  /* 0x0000057000067802 */ /* 0x000fce0000000f00 */
[----:B------:R-:W-:Y:S05]  /*0560*/  CALL.REL.NOINC `($__internal_2_$__cuda_sm20_div_u64) ;  /* 0x0000002000087944 */ /* 0x000fea0003c00000 */
[----:B------:R-:W-:-:S05]  /*0570*/  IADD3 R9, P0, PT, RZ, -R17, RZ ;  /* 0x80000011ff097210 */ /* 0x000fca0007f1e0ff */
[----:B------:R-:W-:Y:S02]  /*0580*/  IMAD.X R7, RZ, RZ, ~R8, P0 ;  /* 0x000000ffff077224 */ /* 0x000fe400000e0e08 */
[----:B------:R-:W-:-:S04]  /*0590*/  IMAD.WIDE.U32 R2, R4, R9, R2 ;  /* 0x0000000904027225 */ /* 0x000fc800078e0002 */
[----:B------:R-:W-:-:S04]  /*05a0*/  IMAD R7, R7, R4, RZ ;  /* 0x0000000407077224 */ /* 0x000fc800078e02ff */
[----:B------:R-:W-:-:S04]  /*05b0*/  IMAD R5, R5, R9, R7 ;  /* 0x0000000905057224 */ /* 0x000fc800078e0207 */
[----:B------:R-:W-:-:S07]  /*05c0*/  IMAD.IADD R5, R3, 0x1, R5 ;  /* 0x0000000103057824 */ /* 0x000fce00078e0205 */
.L_x_4:
[----:B------:R-:W-:Y:S05]  /*05d0*/  BSYNC.RECONVERGENT B0 ;  /* 0x0000000000007941 */ /* 0x000fea0003800200 */
.L_x_2:
[----:B------:R-:W0:Y:S01]  /*05e0*/  S2UR UR5, SR_CgaCtaId ;  /* 0x00000000000579c3 */ /* 0x000e220000008800 */
[C---:B------:R-:W-:Y:S01]  /*05f0*/  LOP3.LUT R7, R2.reuse, 0x55555555, RZ, 0xc0, !PT ;  /* 0x5555555502077812 */ /* 0x040fe200078ec0ff */
[----:B------:R-:W-:Y:S01]  /*0600*/  UMOV UR4, 0x400 ;  /* 0x0000040000047882 */ /* 0x000fe20000000000 */
[----:B------:R-:W-:Y:S01]  /*0610*/  LOP3.LUT R8, R5, 0x55555555, RZ, 0xc0, !PT ;  /* 0x5555555505087812 */ /* 0x000fe200078ec0ff */
[----:B------:R-:W-:Y:S01]  /*0620*/  BSSY.RECONVERGENT B0, `(.L_x_5) ;  /* 0x000009c000007945 */ /* 0x000fe20003800200 */
[--C-:B------:R-:W-:Y:S02]  /*0630*/  SHF.R.U64 R3, R2, 0x1, R5.reuse ;  /* 0x0000000102037819 */ /* 0x100fe40000001205 */
[----:B------:R-:W-:Y:S02]  /*0640*/  SHF.R.U32.HI R6, RZ, 0x1, R5 ;  /* 0x00000001ff067819 */ /* 0x000fe40000011605 */
[--C-:B------:R-:W-:Y:S02]  /*0650*/  SHF.R.U64 R7, R7, 0x1, R8.reuse ;  /* 0x0000000107077819 */ /* 0x100fe40000001208 */
[----:B------:R-:W-:-:S02]  /*0660*/  SHF.R.U32.HI R8, RZ, 0x1, R8 ;  /* 0x00000001ff087819 */ /* 0x000fc40000011608 */
[----:B------:R-:W-:Y:S02]  /*0670*/  LOP3.LUT R3, R3, 0x44444444, RZ, 0xc0, !PT ;  /* 0x4444444403037812 */ /* 0x000fe400078ec0ff */
[----:B------:R-:W-:Y:S02]  /*0680*/  LOP3.LUT R6, R6, 0x4444444, RZ, 0xc0, !PT ;  /* 0x0444444406067812 */ /* 0x000fe400078ec0ff */
[--C-:B------:R-:W-:Y:S02]  /*0690*/  LOP3.LUT R7, R7, 0x55555555, R2.reuse, 0xf8, !PT ;  /* 0x5555555507077812 */ /* 0x100fe400078ef802 */
[--C-:B------:R-:W-:Y:S02]  /*06a0*/  LOP3.LUT R8, R8, 0x55555555, R5.reuse, 0xf8, !PT ;  /* 0x5555555508087812 */ /* 0x100fe400078ef805 */
[----:B------:R-:W-:Y:S02]  /*06b0*/  LOP3.LUT R3, R3, 0x22222222, R2, 0xf8, !PT ;  /* 0x2222222203037812 */ /* 0x000fe400078ef802 */
[----:B------:R-:W-:Y:S01]  /*06c0*/  LOP3.LUT R6, R6, 0x22222222, R5, 0xf8, !PT ;  /* 0x2222222206067812 */ /* 0x000fe200078ef805 */
[----:B0-----:R-:W-:Y:S01]  /*06d0*/  ULEA UR4, UR5, UR4, 0x18 ;  /* 0x0000000405047291 */ /* 0x001fe2000f8ec0ff */
[----:B------:R-:W-:-:S02]  /*06e0*/  LOP3.LUT R7, R7, 0x33333333, RZ, 0xc0, !PT ;  /* 0x3333333307077812 */ /* 0x000fc400078ec0ff */
[----:B------:R-:W-:Y:S02]  /*06f0*/  LOP3.LUT R8, R8, 0x33333333, RZ, 0xc0, !PT ;  /* 0x3333333308087812 */ /* 0x000fe400078ec0ff */
[--C-:B------:R-:W-:Y:S02]  /*0700*/  SHF.R.U64 R4, R3, 0x1, R6.reuse ;  /* 0x0000000103047819 */ /* 0x100fe40000001206 */
[----:B------:R-:W-:Y:S02]  /*0710*/  LEA R2, R17, UR4, 0x2 ;  /* 0x0000000411027c11 */ /* 0x000fe4000f8e10ff */
[--C-:B------:R-:W-:Y:S02]  /*0720*/  SHF.R.U64 R3, R3, 0x3, R6.reuse ;  /* 0x0000000303037819 */ /* 0x100fe40000001206 */
[--C-:B------:R-:W-:Y:S02]  /*0730*/  SHF.R.U32.HI R5, RZ, 0x1, R6.reuse ;  /* 0x00000001ff057819 */ /* 0x100fe40000011606 */
[----:B------:R-:W-:Y:S01]  /*0740*/  SHF.R.U32.HI R6, RZ, 0x3, R6 ;  /* 0x00000003ff067819 */ /* 0x000fe20000011606 */
[----:B------:R-:W0:Y:S01]  /*0750*/  LDS R2, [R2] ;  /* 0x0000000002027984 */ /* 0x000e220000000800 */
[----:B------:R-:W-:-:S02]  /*0760*/  SHF.R.U64 R10, R7, 0x2, R8 ;  /* 0x00000002070a7819 */ /* 0x000fc40000001208 */
[----:B------:R-:W-:Y:S02]  /*0770*/  SHF.R.U32.HI R9, RZ, 0x2, R8 ;  /* 0x00000002ff097819 */ /* 0x000fe40000011608 */
[----:B------:R-:W-:Y:S02]  /*0780*/  LOP3.LUT R3, R4, 0xf0f0f0f, R3, 0xc8, !PT ;  /* 0x0f0f0f0f04037812 */ /* 0x000fe400078ec803 */
[----:B------:R-:W-:Y:S02]  /*0790*/  LOP3.LUT R6, R5, 0x70f0f0f, R6, 0xc8, !PT ;  /* 0x070f0f0f05067812 */ /* 0x000fe400078ec806 */
[----:B------:R-:W-:Y:S02]  /*07a0*/  LOP3.LUT R10, R10, 0xf0f0f0f, R7, 0xc8, !PT ;  /* 0x0f0f0f0f0a0a7812 */ /* 0x000fe400078ec807 */
[----:B------:R-:W-:Y:S02]  /*07b0*/  LOP3.LUT R9, R9, 0xf0f0f0f, R8, 0xc8, !PT ;  /* 0x0f0f0f0f09097812 */ /* 0x000fe400078ec808 */
[----:B------:R-:W-:-:S02]  /*07c0*/  SHF.R.U64 R4, R3, 0x4, R6 ;  /* 0x0000000403047819 */ /* 0x000fc40000001206 */
[--C-:B------:R-:W-:Y:S02]  /*07d0*/  SHF.R.U32.HI R5, RZ, 0x4, R6.reuse ;  /* 0x00000004ff057819 */ /* 0x100fe40000011606 */
[--C-:B------:R-:W-:Y:S02]  /*07e0*/  SHF.R.U64 R7, R10, 0x4, R9.reuse ;  /* 0x000000040a077819 */ /* 0x100fe40000001209 */
[----:B------:R-:W-:Y:S02]  /*07f0*/  SHF.R.U32.HI R8, RZ, 0x4, R9 ;  /* 0x00000004ff087819 */ /* 0x000fe40000011609 */
[----:B------:R-:W-:Y:S02]  /*0800*/  LOP3.LUT R4, R4, 0xff00ff, R3, 0xc8, !PT ;  /* 0x00ff00ff04047812 */ /* 0x000fe400078ec803 */
[----:B------:R-:W-:Y:S02]  /*0810*/  LOP3.LUT R5, R5, 0x7f00ff, R6, 0xc8, !PT ;  /* 0x007f00ff05057812 */ /* 0x000fe400078ec806 */
[----:B------:R-:W-:-:S02]  /*0820*/  LOP3.LUT R7, R7, 0xff00ff, R10, 0xc8, !PT ;  /* 0x00ff00ff07077812 */ /* 0x000fc400078ec80a */
[----:B------:R-:W-:Y:S02]  /*0830*/  LOP3.LUT R8, R8, 0xff00ff, R9, 0xc8, !PT ;  /* 0x00ff00ff08087812 */ /* 0x000fe400078ec809 */
[--C-:B------:R-:W-:Y:S02]  /*0840*/  SHF.R.U64 R3, R4, 0x8, R5.reuse ;  /* 0x0000000804037819 */ /* 0x100fe40000001205 */
[----:B------:R-:W-:Y:S02]  /*0850*/  SHF.R.U32.HI R26, RZ, 0x8, R5 ;  /* 0x00000008ff1a7819 */ /* 0x000fe40000011605 */
[--C-:B------:R-:W-:Y:S02]  /*0860*/  SHF.R.U64 R6, R7, 0x8, R8.reuse ;  /* 0x0000000807067819 */ /* 0x100fe40000001208 */
[----:B------:R-:W-:Y:S02]  /*0870*/  SHF.R.U32.HI R27, RZ, 0x8, R8 ;  /* 0x00000008ff1b7819 */ /* 0x000fe40000011608 */
[----:B------:R-:W-:-:S02]  /*0880*/  LOP3.LUT R3, R3, R4, RZ, 0xfc, !PT ;  /* 0x0000000403037212 */ /* 0x000fc400078efcff */
[----:B------:R-:W-:Y:S02]  /*0890*/  LOP3.LUT R26, R26, R5, RZ, 0xfc, !PT ;  /* 0x000000051a1a7212 */ /* 0x000fe400078efcff */
[----:B------:R-:W-:Y:S02]  /*08a0*/  LOP3.LUT R4, R6, R7, RZ, 0xfc, !PT ;  /* 0x0000000706047212 */ /* 0x000fe400078efcff */
[----:B------:R-:W-:Y:S01]  /*08b0*/  LOP3.LUT R27, R27, R8, RZ, 0xfc, !PT ;  /* 0x000000081b1b7212 */ /* 0x000fe200078efcff */
[----:B------:R-:W1:Y:S01]  /*08c0*/  LDC R7, c[0x0][0x38c] ;  /* 0x0000e300ff077b82 */ /* 0x000e620000000800 */
[----:B------:R-:W-:Y:S02]  /*08d0*/  SHF.R.U64 R26, R3, 0x10, R26 ;  /* 0x00000010031a7819 */ /* 0x000fe4000000121a */
[----:B------:R-:W-:Y:S02]  /*08e0*/  SHF.R.U64 R27, R4, 0x10, R27 ;  /* 0x00000010041b7819 */ /* 0x000fe4000000121b */
[----:B------:R-:W-:-:S02]  /*08f0*/  LOP3.LUT R26, R26, 0x7fff0000, RZ, 0xc0, !PT ;  /* 0x7fff00001a1a7812 */ /* 0x000fc400078ec0ff */
[----:B------:R-:W-:Y:S02]  /*0900*/  LOP3.LUT R27, R27, 0xffff0000, RZ, 0xc0, !PT ;  /* 0xffff00001b1b7812 */ /* 0x000fe400078ec0ff */
[----:B------:R-:W-:Y:S02]  /*0910*/  LOP3.LUT R26, R26, 0xffff, R3, 0xf8, !PT ;  /* 0x0000ffff1a1a7812 */ /* 0x000fe400078ef803 */
[----:B------:R-:W-:Y:S02]  /*0920*/  LOP3.LUT R27, R27, 0xffff, R4, 0xf8, !PT ;  /* 0x0000ffff1b1b7812 */ /* 0x000fe400078ef804 */
[----:B0-----:R-:W-:Y:S02]  /*0930*/  SHF.R.S32.HI R4, RZ, 0x1f, R2 ;  /* 0x0000001fff047819 */ /* 0x001fe40000011402 */
[----:B------:R-:W-:-:S04]  /*0940*/  IADD3 R14, P0, PT, R26, R27, RZ ;  /* 0x0000001b1a0e7210 */ /* 0x000fc80007f1e0ff */
[----:B------:R-:W-:Y:S01]  /*0950*/  LOP3.LUT R14, RZ, R14, RZ, 0x33, !PT ;  /* 0x0000000eff0e7212 */ /* 0x000fe200078e33ff */
[----:B------:R-:W-:-:S05]  /*0960*/  IMAD.X R3, RZ, RZ, RZ, P0 ;  /* 0x000000ffff037224 */ /* 0x000fca00000e06ff */
[----:B------:R-:W-:Y:S01]  /*0970*/  LOP3.LUT R15, RZ, R3, RZ, 0x33, !PT ;  /* 0x00000003ff0f7212 */ /* 0x000fe200078e33ff */
[-C--:B-1----:R-:W-:Y:S02]  /*0980*/  IMAD R3, R4, R7.reuse, RZ ;  /* 0x0000000704037224 */ /* 0x082fe400078e02ff */
[----:B------:R-:W-:-:S04]  /*0990*/  IMAD.WIDE.U32 R14, R2, R7, R14 ;  /* 0x00000007020e7225 */ /* 0x000fc800078e000e */
[----:B------:R-:W-:Y:S01]  /*09a0*/  IMAD R3, R2, R16, R3 ;  /* 0x0000001002037224 */ /* 0x000fe200078e0203 */
[----:B------:R-:W-:-:S03]  /*09b0*/  ISETP.GE.U32.AND P0, PT, R14, R7, PT ;  /* 0x000000070e00720c */ /* 0x000fc60003f06070 */
[----:B------:R-:W-:-:S05]  /*09c0*/  IMAD.IADD R15, R15, 0x1, R3 ;  /* 0x000000010f0f7824 */ /* 0x000fca00078e0203 */
[----:B------:R-:W-:-:S13]  /*09d0*/  ISETP.GE.AND.EX P0, PT, R15, R16, PT, P0 ;  /* 0x000000100f00720c */ /* 0x000fda0003f06300 */
[----:B------:R-:W-:Y:S05]  /*09e0*/  @P0 BRA `(.L_x_6) ;  /* 0x00000000006c0947 */ /* 0x000fea0003800000 */
[----:B------:R-:W0:Y:S02]  /*09f0*/  I2F.F64 R2, R7 ;  /* 0x0000000700027312 */ /* 0x000e240000201c00 */
[----:B0-----:R-:W-:-:S08]  /*0a00*/  DMUL R4, R2, -3 ;  /* 0xc008000002047828 */ /* 0x001fd00000000000 */
[----:B------:R-:W-:-:S06]  /*0a10*/  DMUL R2, R2, R4 ;  /* 0x0000000402027228 */ /* 0x000fcc0000000000 */
[----:B------:R-:W0:Y:S04]  /*0a20*/  MUFU.RCP64H R5, R3 ;  /* 0x0000000300057308 */ /* 0x000e280000001800 */
[----:B------:R-:W-:-:S05]  /*0a30*/  VIADD R4, R3, 0x300402 ;  /* 0x0030040203047836 */ /* 0x000fca0000000000 */
[----:B------:R-:W-:Y:S01]  /*0a40*/  FSETP.GEU.AND P0, PT, |R4|, 5.8789094863358348022e-39, PT ;  /* 0x004004020400780b */ /* 0x000fe20003f0e200 */
[----:B0-----:R-:W-:-:S08]  /*0a50*/  DFMA R8, -R2, R4, 1 ;  /* 0x3ff000000208742b */ /* 0x001fd00000000104 */
[----:B------:R-:W-:-:S08]  /*0a60*/  DFMA R8, R8, R8, R8 ;  /* 0x000000080808722b */ /* 0x000fd00000000008 */
[----:B------:R-:W-:-:S08]  /*0a70*/  DFMA R8, R4, R8, R4 ;  /* 0x000000080408722b */ /* 0x000fd00000000004 */
[----:B------:R-:W-:-:S08]  /*0a80*/  DFMA R10, -R2, R8, 1 ;  /* 0x3ff00000020a742b */ /* 0x000fd00000000108 */
[----:B------:R-:W-:Y:S01]  /*0a90*/  DFMA R4, R8, R10, R8 ;  /* 0x0000000a0804722b */ /* 0x000fe20000000008 */
[----:B------:R-:W-:Y:S10]  /*0aa0*/  @P0 BRA `(.L_x_7) ;  /* 0x0000000000180947 */ /* 0x000ff40003800000 */
[----:B------:R-:W-:-:S05]  /*0ab0*/  LOP3.LUT R4, R3, 0x7fffffff, RZ, 0xc0, !PT ;  /* 0x7fffffff03047812 */ /* 0x000fca00078ec0ff */
[----:B------:R-:W-:Y:S01]  /*0ac0*/  VIADD R8, R4, 0xfff00000 ;  /* 0xfff0000004087836 */ /* 0x000fe20000000000 */
[----:B------:R-:W-:-:S07]  /*0ad0*/  MOV R4, 0xaf0 ;  /* 0x00000af000047802 */ /* 0x000fce0000000f00 */
[----:B------:R-:W-:Y:S05]  /*0ae0*/  CALL.REL.NOINC `($__internal_0_$__cuda_sm20_dblrcp_rn_slowpath_v3) ;  /* 0x00000010009c7944 */ /* 0x000fea0003c00000 */
[----:B------:R-:W-:Y:S02]  /*0af0*/  IMAD.MOV.U32 R4, RZ, RZ, R6 ;  /* 0x000000ffff047224 */ /* 0x000fe400078e0006 */
[----:B------:R-:W-:-:S07]  /*0b00*/  IMAD.MOV.U32 R5, RZ, RZ, R7 ;  /* 0x000000ffff057224 */ /* 0x000fce00078e0007 */
.L_x_7:
[-C--:B------:R-:W-:Y:S02]  /*0b10*/  IMAD R6, R15, R14.reuse, RZ ;  /* 0x0000000e0f067224 */ /* 0x080fe400078e02ff */
[----:B------:R-:W-:-:S04]  /*0b20*/  IMAD.WIDE.U32 R2, R14, R14, RZ ;  /* 0x0000000e0e027225 */ /* 0x000fc800078e00ff */
[----:B------:R-:W-:Y:S02]  /*0b30*/  IMAD R7, R14, R15, R6 ;  /* 0x0000000f0e077224 */ /* 0x000fe400078e0206 */
[----:B------:R-:W-:Y:S02]  /*0b40*/  IMAD.MOV.U32 R6, RZ, RZ, R2 ;  /* 0x000000ffff067224 */ /* 0x000fe400078e0002 */
[----:B------:R-:W-:-:S04]  /*0b50*/  IMAD.IADD R7, R3, 0x1, R7 ;  /* 0x0000000103077824 */ /* 0x000fc800078e0207 */
[----:B------:R-:W0:Y:S02]  /*0b60*/  I2F.F64.U64 R2, R6 ;  /* 0x0000000600027312 */ /* 0x000e240000301800 */
[----:B0-----:R-:W-:Y:S01]  /*0b70*/  DFMA R4, R2, R4, 1 ;  /* 0x3ff000000204742b */ /* 0x001fe20000000004 */
[----:B------:R-:W-:Y:S01]  /*0b80*/  IMAD.MOV.U32 R2, RZ, RZ, RZ ;  /* 0x000000ffff027224 */ /* 0x000fe200078e00ff */
[----:B------:R-:W-:Y:S09]  /*0b90*/  BRA `(.L_x_8) ;  /* 0x0000000400107947 */ /* 0x000ff20003800000 */
.L_x_6:
[----:B------:R-:W-:Y:S02]  /*0ba0*/  IMAD R5, R16, 0x3, RZ ;  /* 0x0000000310057824 */ /* 0x000fe400078e02ff */
[----:B------:R-:W-:-:S04]  /*0bb0*/  IMAD.WIDE.U32 R2, R7, 0x3, RZ ;  /* 0x0000000307027825 */ /* 0x000fc800078e00ff */
[----:B------:R-:W-:Y:S01]  /*0bc0*/  IMAD.IADD R4, R3, 0x1, R5 ;  /* 0x0000000103047824 */ /* 0x000fe200078e0205 */
[----:B------:R-:W-:-:S04]  /*0bd0*/  ISETP.GT.U32.AND P0, PT, R14, R2, PT ;  /* 0x000000020e00720c */ /* 0x000fc80003f04070 */
[----:B------:R-:W-:-:S13]  /*0be0*/  ISETP.GT.AND.EX P0, PT, R15, R4, PT, P0 ;  /* 0x000000040f00720c */ /* 0x000fda0003f04300 */
[----:B------:R-:W-:Y:S05]  /*0bf0*/  @!P0 BRA `(.L_x_9) ;  /* 0x0000000000788947 */ /* 0x000fea0003800000 */
[----:B------:R-:W0:Y:S01]  /*0c00*/  I2F.F64 R4, R7 ;  /* 0x0000000700047312 */ /* 0x000e220000201c00 */
[C---:B------:R-:W-:Y:S02]  /*0c10*/  LEA R14, P1, R7.reuse, -R14, 0x2 ;  /* 0x8000000e070e7211 */ /* 0x040fe400078210ff */
[----:B------:R-:W-:-:S05]  /*0c20*/  SHF.L.U64.HI R6, R7, 0x2, R16 ;  /* 0x0000000207067819 */ /* 0x000fca0000010210 */
[----:B------:R-:W-:Y:S01]  /*0c30*/  IMAD.X R15, R6, 0x1, ~R15, P1 ;  /* 0x00000001060f7824 */ /* 0x000fe200008e0e0f */
[----:B0-----:R-:W-:-:S08]  /*0c40*/  DMUL R2, R4, 3 ;  /* 0x4008000004027828 */ /* 0x001fd00000000000 */
        /* <DEDUP_REMOVED lines=16> */
.L_x_10:
[-C--:B------:R-:W-:Y:S02]  /*0d50*/  IMAD R6, R15, R14.reuse, RZ ;  /* 0x0000000e0f067224 */ /* 0x080fe400078e02ff */
[----:B------:R-:W-:-:S04]  /*0d60*/  IMAD.WIDE.U32 R2, R14, R14, RZ ;  /* 0x0000000e0e027225 */ /* 0x000fc800078e00ff */
[----:B------:R-:W-:Y:S02]  /*0d70*/  IMAD R7, R14, R15, R6 ;  /* 0x0000000f0e077224 */ /* 0x000fe400078e0206 */
[----:B------:R-:W-:Y:S02]  /*0d80*/  IMAD.MOV.U32 R6, RZ, RZ, R2 ;  /* 0x000000ffff067224 */ /* 0x000fe400078e0002 */
[----:B------:R-:W-:Y:S02]  /*0d90*/  IMAD.IADD R7, R3, 0x1, R7 ;  /* 0x0000000103077824 */ /* 0x000fe400078e0207 */
[----:B------:R-:W-:-:S04]  /*0da0*/  IMAD.MOV.U32 R2, RZ, RZ, RZ ;  /* 0x000000ffff027224 */ /* 0x000fc800078e00ff */
[----:B------:R-:W0:Y:S02]  /*0db0*/  I2F.F64.U64 R6, R6 ;  /* 0x0000000600067312 */ /* 0x000e240000301800 */
[----:B0-----:R-:W-:Y:S01]  /*0dc0*/  DFMA R4, R6, R4, -1 ;  /* 0xbff000000604742b */ /* 0x001fe20000000004 */
[----:B------:R-:W-:Y:S10]  /*0dd0*/  BRA `(.L_x_8) ;  /* 0x0000000000807947 */ /* 0x000ff40003800000 */
.L_x_9:
[----:B------:R-:W0:Y:S01]  /*0de0*/  I2F.F64 R4, R7 ;  /* 0x0000000700047312 */ /* 0x000e220000201c00 */
[----:B------:R-:W-:Y:S01]  /*0df0*/  IMAD.MOV.U32 R2, RZ, RZ, 0x1 ;  /* 0x00000001ff027424 */ /* 0x000fe200078e00ff */
[----:B0-----:R-:W-:-:S06]  /*0e00*/  DMUL R4, R4, 3 ;  /* 0x4008000004047828 */ /* 0x001fcc0000000000 */
[----:B------:R-:W0:Y:S02]  /*0e10*/  MUFU.RCP64H R3, R5 ;  /* 0x0000000500037308 */ /* 0x000e240000001800 */
[----:B0-----:R-:W-:-:S08]  /*0e20*/  DFMA R8, -R4, R2, 1 ;  /* 0x3ff000000408742b */ /* 0x001fd00000000102 */
[----:B------:R-:W-:-:S08]  /*0e30*/  DFMA R8, R8, R8, R8 ;  /* 0x000000080808722b */ /* 0x000fd00000000008 */
[----:B------:R-:W-:-:S08]  /*0e40*/  DFMA R8, R2, R8, R2 ;  /* 0x000000080208722b */ /* 0x000fd00000000002 */
[----:B------:R-:W-:-:S08]  /*0e50*/  DFMA R2, -R4, R8, 1 ;  /* 0x3ff000000402742b */ /* 0x000fd00000000108 */
[----:B------:R-:W-:-:S08]  /*0e60*/  DFMA R2, R8, R2, R8 ;  /* 0x000000020802722b */ /* 0x000fd00000000008 */
[----:B------:R-:W-:-:S08]  /*0e70*/  DMUL R8, R2, 2 ;  /* 0x4000000002087828 */ /* 0x000fd00000000000 */
[----:B------:R-:W-:-:S08]  /*0e80*/  DFMA R10, -R4, R8, 2 ;  /* 0x40000000040a742b */ /* 0x000fd00000000108 */
[----:B------:R-:W-:-:S10]  /*0e90*/  DFMA R2, R2, R10, R8 ;  /* 0x0000000a0202722b */ /* 0x000fd40000000008 */
[----:B------:R-:W-:-:S05]  /*0ea0*/  FFMA R6, RZ, R5, R3 ;  /* 0x00000005ff067223 */ /* 0x000fca0000000003 */
[----:B------:R-:W-:-:S13]  /*0eb0*/  FSETP.GT.AND P0, PT, |R6|, 1.469367938527859385e-39, PT ;  /* 0x001000000600780b */ /* 0x000fda0003f04200 */
[----:B------:R-:W-:Y:S05]  /*0ec0*/  @P0 BRA `(.L_x_11) ;  /* 0x0000000000180947 */ /* 0x000fea0003800000 */
[----:B------:R-:W-:Y:S01]  /*0ed0*/  IMAD.MOV.U32 R8, RZ, RZ, RZ ;  /* 0x000000ffff087224 */ /* 0x000fe200078e00ff */
[----:B------:R-:W-:Y:S01]  /*0ee0*/  MOV R2, 0xf10 ;  /* 0x00000f1000027802 */ /* 0x000fe20000000f00 */
[----:B------:R-:W-:-:S07]  /*0ef0*/  IMAD.MOV.U32 R9, RZ, RZ, 0x40000000 ;  /* 0x40000000ff097424 */ /* 0x000fce00078e00ff */
[----:B------:R-:W-:Y:S05]  /*0f00*/  CALL.REL.NOINC `($__internal_1_$__cuda_sm20_div_rn_f64_full) ;  /* 0x0000001000307944 */ /* 0x000fea0003c00000 */
[----:B------:R-:W-:Y:S02]  /*0f10*/  IMAD.MOV.U32 R2, RZ, RZ, R18 ;  /* 0x000000ffff027224 */ /* 0x000fe400078e0012 */
[----:B------:R-:W-:-:S07]  /*0f20*/  IMAD.MOV.U32 R3, RZ, RZ, R19 ;  /* 0x000000ffff037224 */ /* 0x000fce00078e0013 */
.L_x_11:
[----:B------:R-:W0:Y:S01]  /*0f30*/  LDC R9, c[0x0][0x38c] ;  /* 0x0000e300ff097b82 */ /* 0x000e220000000800 */
[----:B------:R-:W1:Y:S01]  /*0f40*/  LDCU UR4, c[0x0][0x38c] ;  /* 0x00007180ff0477ac */ /* 0x000e620008000800 */
[C---:B0-----:R-:W-:Y:S02]  /*0f50*/  SHF.L.U64.HI R4, R9.reuse, 0x1, R16 ;  /* 0x0000000109047819 */ /* 0x041fe40000010210 */
[----:B------:R-:W-:Y:S01]  /*0f60*/  LEA R6, P0, R9, -R14, 0x1 ;  /* 0x8000000e09067211 */ /* 0x000fe200078008ff */
[----:B------:R-:W-:-:S04]  /*0f70*/  IMAD.IADD R14, R14, 0x1, -R9 ;  /* 0x000000010e0e7824 */ /* 0x000fc800078e0a09 */
[----:B------:R-:W-:Y:S02]  /*0f80*/  IMAD.X R7, R4, 0x1, ~R15, P0 ;  /* 0x0000000104077824 */ /* 0x000fe400000e0e0f */
[----:B------:R-:W-:Y:S02]  /*0f90*/  IMAD.MOV.U32 R15, RZ, RZ, R16 ;  /* 0x000000ffff0f7224 */ /* 0x000fe400078e0010 */
[----:B------:R-:W0:Y:S02]  /*0fa0*/  I2F.F64.S64 R4, R6 ;  /* 0x0000000600047312 */ /* 0x000e240000301c00 */
[----:B0-----:R-:W-:Y:S01]  /*0fb0*/  DMUL R4, R4, R2 ;  /* 0x0000000204047228 */ /* 0x001fe20000000000 */
[----:B------:R-:W-:Y:S01]  /*0fc0*/  LOP3.LUT R2, R14, 0x1, RZ, 0xc0, !PT ;  /* 0x000000010e027812 */ /* 0x000fe200078ec0ff */
[----:B-1----:R-:W-:-:S09]  /*0fd0*/  IMAD.U32 R14, RZ, RZ, UR4 ;  /* 0x00000004ff0e7e24 */ /* 0x002fd2000f8e00ff */
.L_x_8:
[----:B------:R-:W-:Y:S05]  /*0fe0*/  BSYNC.RECONVERGENT B0 ;  /* 0x0000000000007941 */ /* 0x000fea0003800200 */
.L_x_5:
[----:B------:R-:W0:Y:S01]  /*0ff0*/  S2UR UR5, SR_CgaCtaId ;  /* 0x00000000000579c3 */ /* 0x000e220000008800 */
[----:B------:R-:W-:Y:S01]  /*1000*/  UMOV UR4, 0x400 ;  /* 0x0000040000047882 */ /* 0x000fe20000000000 */
[----:B------:R-:W-:Y:S01]  /*1010*/  IADD3 R6, P0, P1, R2, R27, -R26 ;  /* 0x0000001b02067210 */ /* 0x000fe2000791e81a */
[----:B------:R-:W-:Y:S01]  /*1020*/  UIADD3 UR4, UPT, UPT, UR4, 0x30, URZ ;  /* 0x0000003004047890 */ /* 0x000fe2000fffe0ff */
[----:B------:R-:W-:Y:S02]  /*1030*/  BSSY.RECONVERGENT B0, `(.L_x_12) ;  /* 0x00000ab000007945 */ /* 0x000fe40003800200 */
[----:B------:R-:W-:Y:S02]  /*1040*/  IADD3.X R7, PT, PT, RZ, -0x1, RZ, P0, P1 ;  /* 0xffffffffff077810 */ /* 0x000fe400007e24ff */
[----:B------:R-:W1:Y:S01]  /*1050*/  LDC R11, c[0x0][0x38c] ;  /* 0x0000e300ff0b7b82 */ /* 0x000e620000000800 */
[----:B------:R-:W-:-:S06]  /*1060*/  DSETP.MIN.AND P1, P2, R4, 1, PT ;  /* 0x3ff000000400742a */ /* 0x000fcc0003a20000 */
[----:B------:R-:W-:Y:S01]  /*1070*/  SEL R4, R4, RZ, P1 ;  /* 0x000000ff04047207 */ /* 0x000fe20000800000 */
[----:B0-----:R-:W-:-:S06]  /*1080*/  ULEA UR4, UR5, UR4, 0x18 ;  /* 0x0000000405047291 */ /* 0x001fcc000f8ec0ff */
[----:B------:R-:W-:Y:S01]  /*1090*/  LEA R17, R17, UR4, 0x2 ;  /* 0x0000000411117c11 */ /* 0x000fe2000f8e10ff */
[C---:B-1----:R-:W-:Y:S01]  /*10a0*/  IMAD.SHL.U32 R13, R11.reuse, 0x4, RZ ;  /* 0x000000040b0d7824 */ /* 0x042fe200078e00ff */
[----:B------:R-:W-:Y:S01]  /*10b0*/  SHF.L.U64.HI R10, R11, 0x2, R16 ;  /* 0x000000020b0a7819 */ /* 0x000fe20000010210 */
[----:B------:R-:W-:-:S03]  /*10c0*/  IMAD.MOV.U32 R11, RZ, RZ, 0x80000 ;  /* 0x00080000ff0b7424 */ /* 0x000fc600078e00ff */
[----:B------:R-:W0:Y:S02]  /*10d0*/  LDS R17, [R17] ;  /* 0x0000000011117984 */ /* 0x000e240000000800 */
[----:B0-----:R-:W-:Y:S01]  /*10e0*/  SHF.R.S32.HI R3, RZ, 0x1f, R17 ;  /* 0x0000001fff037819 */ /* 0x001fe20000011411 */
[----:B------:R-:W-:-:S04]  /*10f0*/  IMAD.WIDE.U32 R6, R17, R14, R6 ;  /* 0x0000000e11067225 */ /* 0x000fc800078e0006 */
[----:B------:R-:W-:-:S04]  /*1100*/  IMAD R8, R15, R17, RZ ;  /* 0x000000110f087224 */ /* 0x000fc800078e02ff */
[----:B------:R-:W-:Y:S01]  /*1110*/  IMAD R3, R3, R14, R8 ;  /* 0x0000000e03037224 */ /* 0x000fe200078e0208 */
[----:B------:R-:W-:Y:S01]  /*1120*/  IADD3 R8, P0, PT, R6, 0x1, RZ ;  /* 0x0000000106087810 */ /* 0x000fe20007f1e0ff */
[----:B------:R-:W-:-:S04]  /*1130*/  IMAD.MOV.U32 R6, RZ, RZ, 0x80000 ;  /* 0x00080000ff067424 */ /* 0x000fc800078e00ff */
[----:B------:R-:W-:Y:S02]  /*1140*/  IMAD.X R7, R7, 0x1, R3, P0 ;  /* 0x0000000107077824 */ /* 0x000fe400000e0603 */
[----:B------:R-:W-:-:S03]  /*1150*/  IMAD.MOV.U32 R3, RZ, RZ, R5 ;  /* 0x000000ffff037224 */ /* 0x000fc600078e0005 */
[----:B------:R-:W-:Y:S02]  /*1160*/  LEA.HI R8, P0, R7, R8, RZ, 0x1 ;  /* 0x0000000807087211 */ /* 0x000fe400078108ff */
[----:B------:R-:W-:Y:S02]  /*1170*/  FSEL R3, R3, 1.875, P1 ;  /* 0x3ff0000003037808 */ /* 0x000fe40000800000 */
[----:B------:R-:W-:Y:S01]  /*1180*/  @P2 LOP3.LUT R3, R6, 0x3ff00000, RZ, 0xfc, !PT ;  /* 0x3ff0000006032812 */ /* 0x000fe200078efcff */
[----:B------:R-:W-:-:S04]  /*1190*/  IMAD.X R9, RZ, RZ, R7, P0 ;  /* 0x000000ffff097224 */ /* 0x000fc800000e0607 */
[----:B------:R-:W-:Y:S01]  /*11a0*/  IMAD.MOV.U32 R5, RZ, RZ, R3 ;  /* 0x000000ffff057224 */ /* 0x000fe200078e0003 */
[--C-:B------:R-:W-:Y:S02]  /*11b0*/  SHF.R.S64 R8, R8, 0x1, R9.reuse ;  /* 0x0000000108087819 */ /* 0x100fe40000001009 */
[----:B------:R-:W-:Y:S01]  /*11c0*/  SHF.R.S32.HI R9, RZ, 0x1, R9 ;  /* 0x00000001ff097819 */ /* 0x000fe20000011409 */
[----:B------:R-:W-:Y:S01]  /*11d0*/  IMAD.MOV.U32 R3, RZ, RZ, R5 ;  /* 0x000000ffff037224 */ /* 0x000fe200078e0005 */
[----:B------:R-:W-:Y:S01]  /*11e0*/  ISETP.GT.U32.AND P0, PT, R8, R13, PT ;  /* 0x0000000d0800720c */ /* 0x000fe20003f04070 */
[----:B------:R-:W-:-:S03]  /*11f0*/  DSETP.MAX.AND P1, P2, R4, -1, PT ;  /* 0xbff000000400742a */ /* 0x000fc60003a2f000 */
[----:B------:R-:W-:-:S03]  /*1200*/  ISETP.GT.AND.EX P0, PT, R9, R10, PT, P0 ;  /* 0x0000000a0900720c */ /* 0x000fc60003f04300 */
[----:B------:R-:W-:Y:S02]  /*1210*/  FSEL R7, R3, -1.875, P1 ;  /* 0xbff0000003077808 */ /* 0x000fe40000800000 */
[----:B------:R-:W-:Y:S02]  /*1220*/  SEL R6, R4, RZ, P1 ;  /* 0x000000ff04067207 */ /* 0x000fe40000800000 */
[----:B------:R-:W-:-:S04]  /*1230*/  SEL R3, R13, RZ, P0 ;  /* 0x000000ff0d037207 */ /* 0x000fc80000000000 */
[----:B------:R-:W-:Y:S02]  /*1240*/  @P2 LOP3.LUT R7, R11, 0xbff00000, RZ, 0xfc, !PT ;  /* 0xbff000000b072812 */ /* 0x000fe400078efcff */
[----:B------:R-:W-:Y:S02]  /*1250*/  IADD3 R5, P1, PT, -R3, R8, RZ ;  /* 0x0000000803057210 */ /* 0x000fe40007f3e1ff */
[----:B------:R-:W-:Y:S02]  /*1260*/  SEL R8, R10, RZ, P0 ;  /* 0x000000ff0a087207 */ /* 0x000fe40000000000 */
[----:B------:R-:W-:Y:S01]  /*1270*/  DADD R16, -RZ, |R6| ;  /* 0x00000000ff107229 */ /* 0x000fe20000000506 */
[----:B------:R-:W-:Y:S02]  /*1280*/  ISETP.GT.U32.AND P0, PT, R5, RZ, PT ;  /* 0x000000ff0500720c */ /* 0x000fe40003f04070 */
[----:B------:R-:W-:-:S04]  /*1290*/  IADD3.X R8, PT, PT, ~R8, R9, RZ, P1, !PT ;  /* 0x0000000908087210 */ /* 0x000fc80000ffe5ff */
[----:B------:R-:W-:-:S03]  /*12a0*/  ISETP.GT.AND.EX P0, PT, R8, RZ, PT, P0 ;  /* 0x000000ff0800720c */ /* 0x000fc60003f04300 */
[----:B------:R-:W-:Y:S02]  /*12b0*/  ISETP.GT.AND P1, PT, R17, 0x3fe26665, PT ;  /* 0x3fe266651100780c */ /* 0x000fe40003f24270 */
[----:B------:R-:W-:Y:S02]  /*12c0*/  SEL R4, R13, RZ, !P0 ;  /* 0x000000ff0d047207 */ /* 0x000fe40004000000 */
[----:B------:R-:W-:Y:S02]  /*12d0*/  SEL R3, R10, RZ, !P0 ;  /* 0x000000ff0a037207 */ /* 0x000fe40004000000 */
[----:B------:R-:W-:-:S05]  /*12e0*/  IADD3 R4, P2, PT, R4, R5, RZ ;  /* 0x0000000504047210 */ /* 0x000fca0007f5e0ff */
[----:B------:R-:W-:Y:S02]  /*12f0*/  IMAD.X R5, R3, 0x1, R8, P2 ;  /* 0x0000000103057824 */ /* 0x000fe400010e0608 */
[----:B------:R-:W-:Y:S06]  /*1300*/  @P1 BRA `(.L_x_13) ;  /* 0x0000000000d41947 */ /* 0x000fec0003800000 */
[----:B------:R-:W-:Y:S01]  /*1310*/  DMUL R8, R6, R6 ;  /* 0x0000000606087228 */ /* 0x000fe20000000000 */
[----:B------:R-:W-:Y:S01]  /*1320*/  IMAD.MOV.U32 R10, RZ, RZ, 0x180754af ;  /* 0x180754afff0a7424 */ /* 0x000fe200078e00ff */
[----:B------:R-:W-:Y:S01]  /*1330*/  UMOV UR4, 0xdc1895e9 ;  /* 0xdc1895e900047882 */ /* 0x000fe20000000000 */
[----:B------:R-:W-:Y:S01]  /*1340*/  IMAD.MOV.U32 R11, RZ, RZ, 0x3fb3823b ;  /* 0x3fb3823bff0b7424 */ /* 0x000fe200078e00ff */
[----:B------:R-:W-:Y:S01]  /*1350*/  UMOV UR5, 0x3fb0066b ;  /* 0x3fb0066b00057882 */ /* 0x000fe20000000000 */
[----:B------:R-:W-:-:S04]  /*1360*/  ISETP.GT.AND P0, PT, R7, -0x1, PT ;  /* 0xffffffff0700780c */ /* 0x000fc80003f04270 */
[----:B------:R-:W-:Y:S01]  /*1370*/  DFMA R10, R8, UR4, -R10 ;  /* 0x00000004080a7c2b */ /* 0x000fe2000800080a */
[----:B------:R-:W-:Y:S01]  /*1380*/  UMOV UR4, 0xcc2f79ae ;  /* 0xcc2f79ae00047882 */ /* 0x000fe20000000000 */
[----:B------:R-:W-:-:S06]  /*1390*/  UMOV UR5, 0x3fb11e52 ;  /* 0x3fb11e5200057882 */ /* 0x000fcc0000000000 */
[----:B------:R-:W-:Y:S01]  /*13a0*/  DFMA R10, R8, R10, UR4 ;  /* 0x00000004080a7e2b */ /* 0x000fe2000800000a */
[----:B------:R-:W-:Y:S01]  /*13b0*/  UMOV UR4, 0x3526861b ;  /* 0x3526861b00047882 */ /* 0x000fe20000000000 */
[----:B------:R-:W-:Y:S01]  /*13c0*/  UMOV UR5, 0x3f924eaf ;  /* 0x3f924eaf00057882 */ /* 0x000fe20000000000 */
[----:B------:R-:W-:Y:S02]  /*13d0*/  @!P0 IMAD.MOV.U32 R16, RZ, RZ, 0x33145c07 ;  /* 0x33145c07ff108424 */ /* 0x000fe400078e00ff */
[----:B------:R-:W-:-:S03]  /*13e0*/  @!P0 IMAD.MOV.U32 R17, RZ, RZ, 0x3c91a626 ;  /* 0x3c91a626ff118424 */ /* 0x000fc600078e00ff */
[----:B------:R-:W-:Y:S01]  /*13f0*/  DFMA R10, R8, R10, -UR4 ;  /* 0x80000004080a7e2b */ /* 0x000fe2000800000a */
[----:B------:R-:W-:Y:S01]  /*1400*/  UMOV UR4, 0xa31e6cb7 ;  /* 0xa31e6cb700047882 */ /* 0x000fe20000000000 */
[----:B------:R-:W-:-:S06]  /*1410*/  UMOV UR5, 0x3f91df02 ;  /* 0x3f91df0200057882 */ /* 0x000fcc0000000000 */
[----:B------:R-:W-:Y:S01]  /*1420*/  DFMA R10, R8, R10, UR4 ;  /* 0x00000004080a7e2b */ /* 0x000fe2000800000a */
        /* <DEDUP_REMOVED lines=26> */
[----:B------:R-:W-:-:S08]  /*15d0*/  DMUL R10, R8, R10 ;  /* 0x0000000a080a7228 */ /* 0x000fd00000000000 */
[----:B------:R-:W-:Y:S01]  /*15e0*/  DFMA R10, |R6|, R10, |R6| ;  /* 0x0000000a060a722b */ /* 0x000fe20000000606 */
[----:B------:R-:W-:Y:S02]  /*15f0*/  @P0 IMAD.MOV.U32 R6, RZ, RZ, 0x33145c07 ;  /* 0x33145c07ff060424 */ /* 0x000fe400078e00ff */
[----:B------:R-:W-:-:S05]  /*1600*/  @P0 IMAD.MOV.U32 R7, RZ, RZ, 0x3c91a626 ;  /* 0x3c91a626ff070424 */ /* 0x000fca00078e00ff */
[C---:B------:R-:W-:Y:S02]  /*1610*/  @!P0 DADD R16, R10.reuse, R16 ;  /* 0x000000000a108229 */ /* 0x040fe40000000010 */
[----:B------:R-:W-:-:S06]  /*1620*/  @P0 DADD R6, R10, -R6 ;  /* 0x000000000a060229 */ /* 0x000fcc0000000806 */
[----:B------:R-:W-:Y:S02]  /*1630*/  @!P0 DADD R16, R16, UR4 ;  /* 0x0000000410108e29 */ /* 0x000fe40008000000 */
[----:B------:R-:W-:Y:S01]  /*1640*/  @P0 DADD R16, -R6, UR4 ;  /* 0x0000000406100e29 */ /* 0x000fe20008000100 */
[----:B------:R-:W-:Y:S10]  /*1650*/  BRA `(.L_x_14) ;  /* 0x0000000400207947 */ /* 0x000ff40003800000 */
.L_x_13:
[----:B------:R-:W-:Y:S01]  /*1660*/  DADD R8, -|R6|, 1 ;  /* 0x3ff0000006087429 */ /* 0x000fe20000000300 */
[----:B------:R-:W-:Y:S01]  /*1670*/  IMAD.MOV.U32 R10, RZ, RZ, 0x66faac4b ;  /* 0x66faac4bff0a7424 */ /* 0x000fe200078e00ff */
[----:B------:R-:W-:Y:S01]  /*1680*/  UMOV UR4, 0x71155f70 ;  /* 0x71155f7000047882 */ /* 0x000fe20000000000 */
[----:B------:R-:W-:Y:S01]  /*1690*/  IMAD.MOV.U32 R11, RZ, RZ, 0x3ebac2fe ;  /* 0x3ebac2feff0b7424 */ /* 0x000fe200078e00ff */
[----:B------:R-:W-:-:S05]  /*16a0*/  UMOV UR5, 0x3ec715b3 ;  /* 0x3ec715b300057882 */ /* 0x000fca0000000000 */
[----:B------:R-:W-:Y:S01]  /*16b0*/  DFMA R10, R8, UR4, -R10 ;  /* 0x00000004080a7c2b */ /* 0x000fe2000800080a */
[----:B------:R-:W-:Y:S01]  /*16c0*/  UMOV UR4, 0x8efcd9b8 ;  /* 0x8efcd9b800047882 */ /* 0x000fe20000000000 */
[----:B------:R-:W-:Y:S01]  /*16d0*/  UMOV UR5, 0x3ed9a9b8 ;  /* 0x3ed9a9b800057882 */ /* 0x000fe20000000000 */
[----:B------:R-:W-:-:S05]  /*16e0*/  ISETP.GE.AND P0, PT, R9, 0x1, PT ;  /* 0x000000010900780c */ /* 0x000fca0003f06270 */
[----:B------:R-:W-:Y:S01]  /*16f0*/  DFMA R10, R8, R10, UR4 ;  /* 0x00000004080a7e2b */ /* 0x000fe2000800000a */
[----:B------:R-:W-:Y:S01]  /*1700*/  UMOV UR4, 0xa8a0c4c3 ;  /* 0xa8a0c4c300047882 */ /* 0x000fe20000000000 */
[----:B------:R-:W-:-:S06]  /*1710*/  UMOV UR5, 0x3edd0f40 ;  /* 0x3edd0f4000057882 */ /* 0x000fcc0000000000 */
[----:B------:R-:W-:Y:S01]  /*1720*/  DFMA R12, R8, R10, UR4 ;  /* 0x00000004080c7e2b */ /* 0x000fe2000800000a */
[----:B------:R-:W-:Y:S01]  /*1730*/  UMOV UR4, 0xfa9e0e1f ;  /* 0xfa9e0e1f00047882 */ /* 0x000fe20000000000 */
[----:B------:R-:W-:Y:S01]  /*1740*/  UMOV UR5, 0x3ef46d4c ;  /* 0x3ef46d4c00057882 */ /* 0x000fe20000000000 */
[----:B------:R-:W-:Y:S02]  /*1750*/  VIADD R11, R9, 0xfff00000 ;  /* 0xfff00000090b7836 */ /* 0x000fe40000000000 */
[----:B------:R-:W-:-:S03]  /*1760*/  IMAD.MOV.U32 R10, RZ, RZ, R8 ;  /* 0x000000ffff0a7224 */ /* 0x000fc600078e0008 */
[----:B------:R-:W-:Y:S01]  /*1770*/  DFMA R16, R8, R12, UR4 ;  /* 0x0000000408107e2b */ /* 0x000fe2000800000c */
[----:B------:R-:W-:Y:S01]  /*1780*/  UMOV UR4, 0x8d1e2422 ;  /* 0x8d1e242200047882 */ /* 0x000fe20000000000 */
[----:B------:R-:W-:Y:S01]  /*1790*/  UMOV UR5, 0x3f079c16 ;  /* 0x3f079c1600057882 */ /* 0x000fe20000000000 */
[----:B------:R-:W0:Y:S01]  /*17a0*/  MUFU.RSQ64H R13, R11 ;  /* 0x0000000b000d7308 */ /* 0x000e220000001c00 */
[----:B------:R-:W-:-:S04]  /*17b0*/  IMAD.MOV.U32 R12, RZ, RZ, RZ ;  /* 0x000000ffff0c7224 */ /* 0x000fc800078e00ff */
[----:B------:R-:W-:Y:S01]  /*17c0*/  DFMA R16, R8, R16, UR4 ;  /* 0x0000000408107e2b */ /* 0x000fe20008000010 */
[----:B------:R-:W-:Y:S01]  /*17d0*/  UMOV UR4, 0xc3bca540 ;  /* 0xc3bca54000047882 */ /* 0x000fe20000000000 */
[----:B------:R-:W-:-:S06]  /*17e0*/  UMOV UR5, 0x3f1c9a88 ;  /* 0x3f1c9a8800057882 */ /* 0x000fcc0000000000 */
[----:B------:R-:W-:Y:S01]  /*17f0*/  DFMA R16, R8, R16, UR4 ;  /* 0x0000000408107e2b */ /* 0x000fe20008000010 */
[----:B------:R-:W-:Y:S01]  /*1800*/  UMOV UR4, 0x4bd476df ;  /* 0x4bd476df00047882 */ /* 0x000fe20000000000 */
[----:B------:R-:W-:Y:S01]  /*1810*/  UMOV UR5, 0x3f31c4e6 ;  /* 0x3f31c4e600057882 */ /* 0x000fe20000000000 */
[----:B0-----:R-:W-:-:S05]  /*1820*/  DMUL R18, R10, R12 ;  /* 0x0000000c0a127228 */ /* 0x001fca0000000000 */
[----:B------:R-:W-:Y:S01]  /*1830*/  DFMA R22, R8, R16, UR4 ;  /* 0x0000000408167e2b */ /* 0x000fe20008000010 */
[----:B------:R-:W-:Y:S01]  /*1840*/  UMOV UR4, 0x60009c8f ;  /* 0x60009c8f00047882 */ /* 0x000fe20000000000 */
[----:B------:R-:W-:Y:S01]  /*1850*/  UMOV UR5, 0x3f46e8ba ;  /* 0x3f46e8ba00057882 */ /* 0x000fe20000000000 */
[----:B------:R-:W-:Y:S01]  /*1860*/  VIADD R17, R13, 0xfff00000 ;  /* 0xfff000000d117836 */ /* 0x000fe20000000000 */
[----:B------:R-:W-:Y:S01]  /*1870*/  DFMA R20, R18, -R18, R10 ;  /* 0x800000121214722b */ /* 0x000fe2000000000a */
[----:B------:R-:W-:-:S03]  /*1880*/  IMAD.MOV.U32 R16, RZ, RZ, RZ ;  /* 0x000000ffff107224 */ /* 0x000fc600078e00ff */
[----:B------:R-:W-:Y:S01]  /*1890*/  DFMA R22, R8, R22, UR4 ;  /* 0x0000000408167e2b */ /* 0x000fe20008000016 */
[----:B------:R-:W-:Y:S01]  /*18a0*/  UMOV UR4, 0xc62b05a2 ;  /* 0xc62b05a200047882 */ /* 0x000fe20000000000 */
[----:B------:R-:W-:Y:S02]  /*18b0*/  UMOV UR5, 0x3f5f1c71 ;  /* 0x3f5f1c7100057882 */ /* 0x000fe40000000000 */
[----:B------:R-:W-:-:S04]  /*18c0*/  DFMA R18, R16, R20, R18 ;  /* 0x000000141012722b */ /* 0x000fc80000000012 */
[----:B------:R-:W-:Y:S01]  /*18d0*/  DFMA R22, R8, R22, UR4 ;  /* 0x0000000408167e2b */ /* 0x000fe20008000016 */
[----:B------:R-:W-:Y:S01]  /*18e0*/  UMOV UR4, 0xb6dc9f2c ;  /* 0xb6dc9f2c00047882 */ /* 0x000fe20000000000 */
[----:B------:R-:W-:Y:S02]  /*18f0*/  UMOV UR5, 0x3f76db6d ;  /* 0x3f76db6d00057882 */ /* 0x000fe40000000000 */
[-C--:B------:R-:W-:Y:S02]  /*1900*/  DFMA R12, R12, -R18.reuse, 1 ;  /* 0x3ff000000c0c742b */ /* 0x080fe40000000812 */
[----:B------:R-:W-:Y:S02]  /*1910*/  DFMA R10, R18, -R18, R10 ;  /* 0x80000012120a722b */ /* 0x000fe4000000000a */
[----:B------:R-:W-:Y:S01]  /*1920*/  DFMA R22, R8, R22, UR4 ;  /* 0x0000000408167e2b */ /* 0x000fe20008000016 */
[----:B------:R-:W-:Y:S01]  /*1930*/  UMOV UR4, 0x3333329c ;  /* 0x3333329c00047882 */ /* 0x000fe20000000000 */
[----:B------:R-:W-:-:S02]  /*1940*/  UMOV UR5, 0x3f933333 ;  /* 0x3f93333300057882 */ /* 0x000fc40000000000 */
[----:B------:R-:W-:-:S04]  /*1950*/  DFMA R12, R16, R12, R16 ;  /* 0x0000000c100c722b */ /* 0x000fc80000000010 */
[----:B------:R-:W-:Y:S01]  /*1960*/  DFMA R22, R8, R22, UR4 ;  /* 0x0000000408167e2b */ /* 0x000fe20008000016 */
[----:B------:R-:W-:Y:S01]  /*1970*/  UMOV UR4, 0x55555555 ;  /* 0x5555555500047882 */ /* 0x000fe20000000000 */
[----:B------:R-:W-:Y:S02]  /*1980*/  UMOV UR5, 0x3fb55555 ;  /* 0x3fb5555500057882 */ /* 0x000fe40000000000 */
[----:B------:R-:W-:Y:S02]  /*1990*/  DFMA R10, R12, R10, R18 ;  /* 0x0000000a0c0a722b */ /* 0x000fe40000000012 */
[----:B------:R-:W-:Y:S02]  /*19a0*/  DMUL R12, RZ, |R6| ;  /* 0x40000006ff0c7228 */ /* 0x000fe40000000000 */
[----:B------:R-:W-:Y:S01]  /*19b0*/  DFMA R22, R8, R22, UR4 ;  /* 0x0000000408167e2b */ /* 0x000fe20008000016 */
[----:B------:R-:W-:Y:S01]  /*19c0*/  UMOV UR4, 0x33145c07 ;  /* 0x33145c0700047882 */ /* 0x000fe20000000000 */
[----:B------:R-:W-:-:S04]  /*19d0*/  UMOV UR5, 0x3ca1a626 ;  /* 0x3ca1a62600057882 */ /* 0x000fc80000000000 */
[----:B------:R-:W-:Y:S02]  /*19e0*/  VIADD R11, R11, 0x100000 ;  /* 0x001000000b0b7836 */ /* 0x000fe40000000000 */
[----:B------:R-:W-:-:S08]  /*19f0*/  DMUL R22, R8, R22 ;  /* 0x0000001608167228 */ /* 0x000fd00000000000 */
[----:B------:R-:W-:-:S10]  /*1a00*/  DFMA R22, R10, R22, R10 ;  /* 0x000000160a16722b */ /* 0x000fd4000000000a */
[----:B------:R-:W-:Y:S02]  /*1a10*/  FSEL R12, R12, R22, !P0 ;  /* 0x000000160c0c7208 */ /* 0x000fe40004000000 */
[----:B------:R-:W-:Y:S02]  /*1a20*/  FSEL R13, R13, R23, !P0 ;  /* 0x000000170d0d7208 */ /* 0x000fe40004000000 */
[----:B------:R-:W-:-:S04]  /*1a30*/  ISETP.GE.AND P0, PT, R9, RZ, PT ;  /* 0x000000ff0900720c */ /* 0x000fc80003f06270 */
[----:B------:R-:W-:-:S10]  /*1a40*/  DMUL R10, R12, +INF ;  /* 0x7ff000000c0a7828 */ /* 0x000fd40000000000 */
[----:B------:R-:W-:Y:S02]  /*1a50*/  FSEL R10, R10, R12, !P0 ;  /* 0x0000000c0a0a7208 */ /* 0x000fe40004000000 */
[----:B------:R-:W-:Y:S02]  /*1a60*/  FSEL R11, R11, R13, !P0 ;  /* 0x0000000d0b0b7208 */ /* 0x000fe40004000000 */
[----:B------:R-:W-:-:S04]  /*1a70*/  ISETP.GE.AND P0, PT, R7, RZ, PT ;  /* 0x000000ff0700720c */ /* 0x000fc80003f06270 */
[----:B------:R-:W-:Y:S01]  /*1a80*/  DADD R8, R10, -UR4 ;  /* 0x800000040a087e29 */ /* 0x000fe20008000000 */
[----:B------:R-:W-:Y:S01]  /*1a90*/  UMOV UR4, 0x54442d18 ;  /* 0x54442d1800047882 */ /* 0x000fe20000000000 */
[----:B------:R-:W-:-:S06]  /*1aa0*/  UMOV UR5, 0x400921fb ;  /* 0x400921fb00057882 */ /* 0x000fcc0000000000 */
[----:B------:R-:W-:-:S10]  /*1ab0*/  DADD R8, -R8, UR4 ;  /* 0x0000000408087e29 */ /* 0x000fd40008000100 */
[----:B------:R-:W-:Y:S02]  /*1ac0*/  FSEL R16, R8, R10, !P0 ;  /* 0x0000000a08107208 */ /* 0x000fe40004000000 */
[----:B------:R-:W-:-:S07]  /*1ad0*/  FSEL R17, R9, R11, !P0 ;  /* 0x0000000b09117208 */ /* 0x000fce0004000000 */
.L_x_14:
[----:B------:R-:W-:Y:S05]  /*1ae0*/  BSYNC.RECONVERGENT B0 ;  /* 0x0000000000007941 */ /* 0x000fea0003800200 */
.L_x_12:
[----:B------:R-:W0:Y:S01]  /*1af0*/  I2F.F64.S64 R6, R14 ;  /* 0x0000000e00067312 */ /* 0x000e220000301c00 */
[----:B------:R-:W-:Y:S01]  /*1b00*/  IMAD.MOV.U32 R8, RZ, RZ, 0x1 ;  /* 0x00000001ff087424 */ /* 0x000fe200078e00ff */
[----:B------:R-:W-:Y:S01]  /*1b10*/  UMOV UR4, 0x54442d18 ;  /* 0x54442d1800047882 */ /* 0x000fe20000000000 */
[----:B------:R-:W-:Y:S01]  /*1b20*/  UMOV UR5, 0x400921fb ;  /* 0x400921fb00057882 */ /* 0x000fe20000000000 */
[----:B------:R-:W-:Y:S01]  /*1b30*/  VIADD R18, R2, 0x1 ;  /* 0x0000000102127836 */ /* 0x000fe20000000000 */
[----:B------:R-:W-:Y:S03]  /*1b40*/  BSSY.RECONVERGENT B0, `(.L_x_15) ;  /* 0x0000019000007945 */ /* 0x000fe60003800200 */
[----:B------:R-:W-:Y:S01]  /*1b50*/  I2F.F64.S64 R4, R4 ;  /* 0x0000000400047312 */ /* 0x000fe20000301c00 */
[----:B0-----:R-:W-:-:S07]  /*1b60*/  DADD R6, R6, R6 ;  /* 0x0000000006067229 */ /* 0x001fce0000000006 */
[----:B------:R-:W0:Y:S08]  /*1b70*/  I2F.F64.U32 R14, R18 ;  /* 0x00000012000e7312 */ /* 0x000e300000201800 */
[----:B------:R-:W1:Y:S01]  /*1b80*/  MUFU.RCP64H R9, R7 ;  /* 0x0000000700097308 */ /* 0x000e620000001800 */
[----:B0-----:R-:W-:Y:S02]  /*1b90*/  DFMA R14, R14, -0.5, R4 ;  /* 0xbfe000000e0e782b */ /* 0x001fe40000000004 */
[----:B-1----:R-:W-:-:S08]  /*1ba0*/  DFMA R10, -R6, R8, 1 ;  /* 0x3ff00000060a742b */ /* 0x002fd00000000108 */
[----:B------:R-:W-:-:S08]  /*1bb0*/  DFMA R10, R10, R10, R10 ;  /* 0x0000000a0a0a722b */ /* 0x000fd0000000000a */
[----:B------:R-:W-:-:S08]  /*1bc0*/  DFMA R10, R8, R10, R8 ;  /* 0x0000000a080a722b */ /* 0x000fd00000000008 */
[----:B------:R-:W-:-:S08]  /*1bd0*/  DFMA R8, -R6, R10, 1 ;  /* 0x3ff000000608742b */ /* 0x000fd0000000010a */
[----:B------:R-:W-:-:S08]  /*1be0*/  DFMA R8, R10, R8, R10 ;  /* 0x000000080a08722b */ /* 0x000fd0000000000a */
[----:B------:R-:W-:-:S08]  /*1bf0*/  DMUL R10, R8, UR4 ;  /* 0x00000004080a7c28 */ /* 0x000fd00008000000 */
[----:B------:R-:W-:-:S08]  /*1c00*/  DFMA R12, -R6, R10, UR4 ;  /* 0x00000004060c7e2b */ /* 0x000fd0000800010a */
[----:B------:R-:W-:-:S10]  /*1c10*/  DFMA R2, R8, R12, R10 ;  /* 0x0000000c0802722b */ /* 0x000fd4000000000a */
[----:B------:R-:W-:-:S05]  /*1c20*/  FFMA R8, RZ, R7, R3 ;  /* 0x00000007ff087223 */ /* 0x000fca0000000003 */
[----:B------:R-:W-:-:S13]  /*1c30*/  FSETP.GT.AND P0, PT, |R8|, 1.469367938527859385e-39, PT ;  /* 0x001000000800780b */ /* 0x000fda0003f04200 */
[----:B------:R-:W-:Y:S05]  /*1c40*/  @P0 BRA `(.L_x_16) ;  /* 0x0000000000200947 */ /* 0x000fea0003800000 */
[----:B------:R-:W-:Y:S01]  /*1c50*/  IMAD.MOV.U32 R4, RZ, RZ, R6 ;  /* 0x000000ffff047224 */ /* 0x000fe200078e0006 */
[----:B------:R-:W-:Y:S01]  /*1c60*/  MOV R2, 0x1cb0 ;  /* 0x00001cb000027802 */ /* 0x000fe20000000f00 */
[----:B------:R-:W-:Y:S02]  /*1c70*/  IMAD.MOV.U32 R5, RZ, RZ, R7 ;  /* 0x000000ffff057224 */ /* 0x000fe400078e0007 */
[----:B------:R-:W-:Y:S02]  /*1c80*/  IMAD.MOV.U32 R8, RZ, RZ, 0x54442d18 ;  /* 0x54442d18ff087424 */ /* 0x000fe400078e00ff */
[----:B------:R-:W-:-:S07]  /*1c90*/  IMAD.MOV.U32 R9, RZ, RZ, 0x400921fb ;  /* 0x400921fbff097424 */ /* 0x000fce00078e00ff */
[----:B------:R-:W-:Y:S05]  /*1ca0*/  CALL.REL.NOINC `($__internal_1_$__cuda_sm20_div_rn_f64_full) ;  /* 0x0000000000c87944 */ /* 0x000fea0003c00000 */
[----:B------:R-:W-:Y:S02]  /*1cb0*/  IMAD.MOV.U32 R2, RZ, RZ, R18 ;  /* 0x000000ffff027224 */ /* 0x000fe400078e0012 */
[----:B------:R-:W-:-:S07]  /*1cc0*/  IMAD.MOV.U32 R3, RZ, RZ, R19 ;  /* 0x000000ffff037224 */ /* 0x000fce00078e0013 */
.L_x_16:
[----:B------:R-:W-:Y:S05]  /*1cd0*/  BSYNC.RECONVERGENT B0 ;  /* 0x0000000000007941 */ /* 0x000fea0003800200 */
.L_x_15:
[----:B------:R-:W0:Y:S01]  /*1ce0*/  LDC.64 R4, c[0x0][0x390] ;  /* 0x0000e400ff047b82 */ /* 0x000e220000000a00 */
[----:B------:R-:W-:-:S07]  /*1cf0*/  DMUL R14, R14, R2 ;  /* 0x000000020e0e7228 */ /* 0x000fce0000000000 */
[----:B------:R-:W1:Y:S01]  /*1d00*/  LDC.64 R6, c[0x0][0x398] ;  /* 0x0000e600ff067b82 */ /* 0x000e620000000a00 */
[----:B0-----:R-:W-:-:S05]  /*1d10*/  IMAD.WIDE R2, R0, 0x8, R4 ;  /* 0x0000000800027825 */ /* 0x001fca00078e0204 */
[----:B------:R-:W-:Y:S01]  /*1d20*/  STG.E.64 desc[UR6][R2.64], R16 ;  /* 0x0000001002007986 */ /* 0x000fe2000c101b06 */
[----:B-1----:R-:W-:-:S05]  /*1d30*/  IMAD.WIDE R4, R0, 0x8, R6 ;  /* 0x0000000800047825 */ /* 0x002fca00078e0206 */
[----:B------:R-:W-:Y:S01]  /*1d40*/  STG.E.64 desc[UR6][R4.64], R14 ;  /* 0x0000000e04007986 */ /* 0x000fe2000c101b06 */
[----:B------:R-:W-:Y:S05]  /*1d50*/  EXIT ;  /* 0x000000000000794d */ /* 0x000fea0003800000 */
        .weak           $__internal_0_$__cuda_sm20_dblrcp_rn_slowpath_v3
        .type           $__internal_0_$__cuda_sm20_dblrcp_rn_slowpath_v3,@function
        .size           $__internal_0_$__cuda_sm20_dblrcp_rn_slowpath_v3,($__internal_1_$__cuda_sm20_div_rn_f64_full - $__internal_0_$__cuda_sm20_dblrcp_rn_slowpath_v3)
$__internal_0_$__cuda_sm20_dblrcp_rn_slowpath_v3:
[----:B------:R-:W-:Y:S01]  /*1d60*/  DSETP.GTU.AND P0, PT, |R2|, +INF , PT ;  /* 0x7ff000000200742a */ /* 0x000fe20003f0c200 */
[----:B------:R-:W-:-:S13]  /*1d70*/  BSSY.RECONVERGENT B1, `(.L_x_17) ;  /* 0x0000023000017945 */ /* 0x000fda0003800200 */
[----:B------:R-:W-:Y:S05]  /*1d80*/  @P0 BRA `(.L_x_18) ;  /* 0x00000000007c0947 */ /* 0x000fea0003800000 */
[----:B------:R-:W-:-:S05]  /*1d90*/  LOP3.LUT R9, R3, 0x7fffffff, RZ, 0xc0, !PT ;  /* 0x7fffffff03097812 */ /* 0x000fca00078ec0ff */
[----:B------:R-:W-:-:S05]  /*1da0*/  VIADD R5, R9, 0xffffffff ;  /* 0xffffffff09057836 */ /* 0x000fca0000000000 */
[----:B------:R-:W-:-:S13]  /*1db0*/  ISETP.GE.U32.AND P0, PT, R5, 0x7fefffff, PT ;  /* 0x7fefffff0500780c */ /* 0x000fda0003f06070 */
[----:B------:R-:W-:Y:S01]  /*1dc0*/  @P0 LOP3.LUT R7, R3, 0x7ff00000, RZ, 0x3c, !PT ;  /* 0x7ff0000003070812 */ /* 0x000fe200078e3cff */
[----:B------:R-:W-:Y:S01]  /*1dd0*/  @P0 IMAD.MOV.U32 R6, RZ, RZ, RZ ;  /* 0x000000ffff060224 */ /* 0x000fe200078e00ff */
[----:B------:R-:W-:Y:S06]  /*1de0*/  @P0 BRA `(.L_x_19) ;  /* 0x00000000006c0947 */ /* 0x000fec0003800000 */
[----:B------:R-:W-:-:S13]  /*1df0*/  ISETP.GE.U32.AND P0, PT, R9, 0x1000001, PT ;  /* 0x010000010900780c */ /* 0x000fda0003f06070 */
[----:B------:R-:W-:Y:S05]  /*1e00*/  @!P0 BRA `(.L_x_20) ;  /* 0x0000000000348947 */ /* 0x000fea0003800000 */
[----:B------:R-:W-:Y:S02]  /*1e10*/  VIADD R7, R3, 0xc0200000 ;  /* 0xc020000003077836 */ /* 0x000fe40000000000 */
[----:B------:R-:W-:Y:S02]  /*1e20*/  IMAD.MOV.U32 R6, RZ, RZ, R2 ;  /* 0x000000ffff067224 */ /* 0x000fe400078e0002 */
[----:B------:R-:W0:Y:S04]  /*1e30*/  MUFU.RCP64H R9, R7 ;  /* 0x0000000700097308 */ /* 0x000e280000001800 */
[----:B0-----:R-:W-:-:S08]  /*1e40*/  DFMA R10, -R6, R8, 1 ;  /* 0x3ff00000060a742b */ /* 0x001fd00000000108 */
[----:B------:R-:W-:-:S08]  /*1e50*/  DFMA R10, R10, R10, R10 ;  /* 0x0000000a0a0a722b */ /* 0x000fd0000000000a */
[----:B------:R-:W-:-:S08]  /*1e60*/  DFMA R10, R8, R10, R8 ;  /* 0x0000000a080a722b */ /* 0x000fd00000000008 */
[----:B------:R-:W-:-:S08]  /*1e70*/  DFMA R8, -R6, R10, 1 ;  /* 0x3ff000000608742b */ /* 0x000fd0000000010a */
[----:B------:R-:W-:-:S08]  /*1e80*/  DFMA R8, R10, R8, R10 ;  /* 0x000000080a08722b */ /* 0x000fd0000000000a */
[----:B------:R-:W-:-:S08]  /*1e90*/  DMUL R8, R8, 2.2250738585072013831e-308 ;  /* 0x0010000008087828 */ /* 0x000fd00000000000 */
[----:B------:R-:W-:-:S08]  /*1ea0*/  DFMA R2, -R2, R8, 1 ;  /* 0x3ff000000202742b */ /* 0x000fd00000000108 */
[----:B------:R-:W-:-:S08]  /*1eb0*/  DFMA R2, R2, R2, R2 ;  /* 0x000000020202722b */ /* 0x000fd00000000002 */
[----:B------:R-:W-:Y:S01]  /*1ec0*/  DFMA R6, R8, R2, R8 ;  /* 0x000000020806722b */ /* 0x000fe20000000008 */
[----:B------:R-:W-:Y:S10]  /*1ed0*/  BRA `(.L_x_19) ;  /* 0x0000000000307947 */ /* 0x000ff40003800000 */
.L_x_20:
[----:B------:R-:W-:Y:S01]  /*1ee0*/  DMUL R2, R2, 8.11296384146066816958e+31 ;  /* 0x4690000002027828 */ /* 0x000fe20000000000 */
[----:B------:R-:W-:-:S05]  /*1ef0*/  IMAD.MOV.U32 R6, RZ, RZ, R8 ;  /* 0x000000ffff067224 */ /* 0x000fca00078e0008 */
[----:B------:R-:W0:Y:S02]  /*1f00*/  MUFU.RCP64H R7, R3 ;  /* 0x0000000300077308 */ /* 0x000e240000001800 */
[----:B0-----:R-:W-:-:S08]  /*1f10*/  DFMA R8, -R2, R6, 1 ;  /* 0x3ff000000208742b */ /* 0x001fd00000000106 */
[----:B------:R-:W-:-:S08]  /*1f20*/  DFMA R8, R8, R8, R8 ;  /* 0x000000080808722b */ /* 0x000fd00000000008 */
[----:B------:R-:W-:-:S08]  /*1f30*/  DFMA R8, R6, R8, R6 ;  /* 0x000000080608722b */ /* 0x000fd00000000006 */
[----:B------:R-:W-:-:S08]  /*1f40*/  DFMA R6, -R2, R8, 1 ;  /* 0x3ff000000206742b */ /* 0x000fd00000000108 */
[----:B------:R-:W-:-:S08]  /*1f50*/  DFMA R6, R8, R6, R8 ;  /* 0x000000060806722b */ /* 0x000fd00000000008 */
[----:B------:R-:W-:Y:S01]  /*1f60*/  DMUL R6, R6, 8.11296384146066816958e+31 ;  /* 0x4690000006067828 */ /* 0x000fe20000000000 */
[----:B------:R-:W-:Y:S10]  /*1f70*/  BRA `(.L_x_19) ;  /* 0x0000000000087947 */ /* 0x000ff40003800000 */
.L_x_18:
[----:B------:R-:W-:Y:S01]  /*1f80*/  LOP3.LUT R7, R3, 0x80000, RZ, 0xfc, !PT ;  /* 0x0008000003077812 */ /* 0x000fe200078efcff */
[----:B------:R-:W-:-:S07]  /*1f90*/  IMAD.MOV.U32 R6, RZ, RZ, R2 ;  /* 0x000000ffff067224 */ /* 0x000fce00078e0002 */
.L_x_19:
[----:B------:R-:W-:Y:S05]  /*1fa0*/  BSYNC.RECONVERGENT B1 ;  /* 0x0000000000017941 */ /* 0x000fea0003800200 */
.L_x_17:
[----:B------:R-:W-:-:S04]  /*1fb0*/  IMAD.MOV.U32 R5, RZ, RZ, 0x0 ;  /* 0x00000000ff057424 */ /* 0x000fc800078e00ff */
[----:B------:R-:W-:Y:S05]  /*1fc0*/  RET.REL.NODEC R4 `(pix2ang_nest_batch) ;  /* 0xffffffe0040c7950 */ /* 0x000fea0003c3ffff */
        .weak           $__internal_1_$__cuda_sm20_div_rn_f64_full
        .type           $__internal_1_$__cuda_sm20_div_rn_f64_full,@function
        .size           $__internal_1_$__cuda_sm20_div_rn_f64_full,($__internal_2_$__cuda_sm20_div_u64 - $__internal_1_$__cuda_sm20_div_rn_f64_full)
$__internal_1_$__cuda_sm20_div_rn_f64_full:
[C---:B------:R-:W-:Y:S01]  /*1fd0*/  FSETP.GEU.AND P0, PT, |R5|.reuse, 1.469367938527859385e-39, PT ;  /* 0x001000000500780b */ /* 0x040fe20003f0e200 */
[--C-:B------:R-:W-:Y:S01]  /*1fe0*/  IMAD.MOV.U32 R10, RZ, RZ, R4.reuse ;  /* 0x000000ffff0a7224 */ /* 0x100fe200078e0004 */
[----:B------:R-:W-:Y:S01]  /*1ff0*/  LOP3.LUT R12, R5, 0x800fffff, RZ, 0xc0, !PT ;  /* 0x800fffff050c7812 */ /* 0x000fe200078ec0ff */
[----:B------:R-:W-:Y:S01]  /*2000*/  IMAD.MOV.U32 R11, RZ, RZ, R5 ;  /* 0x000000ffff0b7224 */ /* 0x000fe200078e0005 */
[C---:B------:R-:W-:Y:S01]  /*2010*/  FSETP.GEU.AND P2, PT, |R9|.reuse, 1.469367938527859385e-39, PT ;  /* 0x001000000900780b */ /* 0x040fe20003f4e200 */
[----:B------:R-:W-:Y:S01]  /*2020*/  IMAD.MOV.U32 R6, RZ, RZ, 0x1 ;  /* 0x00000001ff067424 */ /* 0x000fe200078e00ff */
[----:B------:R-:W-:Y:S01]  /*2030*/  LOP3.LUT R13, R12, 0x3ff00000, RZ, 0xfc, !PT ;  /* 0x3ff000000c0d7812 */ /* 0x000fe200078efcff */
[----:B------:R-:W-:Y:S01]  /*2040*/  IMAD.MOV.U32 R12, RZ, RZ, R4 ;  /* 0x000000ffff0c7224 */ /* 0x000fe200078e0004 */
[----:B------:R-:W-:Y:S01]  /*2050*/  LOP3.LUT R3, R9, 0x7ff00000, RZ, 0xc0, !PT ;  /* 0x7ff0000009037812 */ /* 0x000fe200078ec0ff */
[----:B------:R-:W-:Y:S01]  /*2060*/  BSSY.RECONVERGENT B1, `(.L_x_21) ;  /* 0x0000050000017945 */ /* 0x000fe20003800200 */
[----:B------:R-:W-:-:S03]  /*2070*/  LOP3.LUT R24, R5, 0x7ff00000, RZ, 0xc0, !PT ;  /* 0x7ff0000005187812 */ /* 0x000fc600078ec0ff */
[----:B------:R-:W-:Y:S01]  /*2080*/  @!P0 DMUL R12, R10, 8.98846567431157953865e+307 ;  /* 0x7fe000000a0c8828 */ /* 0x000fe20000000000 */
[----:B------:R-:W-:-:S03]  /*2090*/  ISETP.GE.U32.AND P1, PT, R3, R24, PT ;  /* 0x000000180300720c */ /* 0x000fc60003f26070 */
[----:B------:R-:W-:Y:S01]  /*20a0*/  @!P2 LOP3.LUT R4, R11, 0x7ff00000, RZ, 0xc0, !PT ;  /* 0x7ff000000b04a812 */ /* 0x000fe200078ec0ff */
[----:B------:R-:W-:Y:S01]  /*20b0*/  @!P2 IMAD.MOV.U32 R22, RZ, RZ, RZ ;  /* 0x000000ffff16a224 */ /* 0x000fe200078e00ff */
[----:B------:R-:W0:Y:S02]  /*20c0*/  MUFU.RCP64H R7, R13 ;  /* 0x0000000d00077308 */ /* 0x000e240000001800 */
[----:B------:R-:W-:Y:S02]  /*20d0*/  @!P2 ISETP.GE.U32.AND P3, PT, R3, R4, PT ;  /* 0x000000040300a20c */ /* 0x000fe40003f66070 */
[----:B------:R-:W-:Y:S02]  /*20e0*/  MOV R4, 0x1ca00000 ;  /* 0x1ca0000000047802 */ /* 0x000fe40000000f00 */
[----:B------:R-:W-:Y:S02]  /*20f0*/  @!P0 LOP3.LUT R24, R13, 0x7ff00000, RZ, 0xc0, !PT ;  /* 0x7ff000000d188812 */ /* 0x000fe400078ec0ff */
[----:B------:R-:W-:-:S03]  /*2100*/  @!P2 SEL R5, R4, 0x63400000, !P3 ;  /* 0x634000000405a807 */ /* 0x000fc60005800000 */
[----:B------:R-:W-:Y:S01]  /*2110*/  VIADD R25, R24, 0xffffffff ;  /* 0xffffffff18197836 */ /* 0x000fe20000000000 */
[----:B------:R-:W-:-:S04]  /*2120*/  @!P2 LOP3.LUT R5, R5, 0x80000000, R9, 0xf8, !PT ;  /* 0x800000000505a812 */ /* 0x000fc800078ef809 */
[----:B------:R-:W-:Y:S01]  /*2130*/  @!P2 LOP3.LUT R23, R5, 0x100000, RZ, 0xfc, !PT ;  /* 0x001000000517a812 */ /* 0x000fe200078efcff */
[----:B0-----:R-:W-:Y:S01]  /*2140*/  DFMA R20, R6, -R12, 1 ;  /* 0x3ff000000614742b */ /* 0x001fe2000000080c */
[----:B------:R-:W-:-:S07]  /*2150*/  IMAD.MOV.U32 R5, RZ, RZ, R3 ;  /* 0x000000ffff057224 */ /* 0x000fce00078e0003 */
[----:B------:R-:W-:-:S08]  /*2160*/  DFMA R20, R20, R20, R20 ;  /* 0x000000141414722b */ /* 0x000fd00000000014 */
[----:B------:R-:W-:Y:S01]  /*2170*/  DFMA R20, R6, R20, R6 ;  /* 0x000000140614722b */ /* 0x000fe20000000006 */
[----:B------:R-:W-:Y:S01]  /*2180*/  SEL R7, R4, 0x63400000, !P1 ;  /* 0x6340000004077807 */ /* 0x000fe20004800000 */
[----:B------:R-:W-:-:S03]  /*2190*/  IMAD.MOV.U32 R6, RZ, RZ, R8 ;  /* 0x000000ffff067224 */ /* 0x000fc600078e0008 */
[----:B------:R-:W-:-:S03]  /*21a0*/  LOP3.LUT R7, R7, 0x800fffff, R9, 0xf8, !PT ;  /* 0x800fffff07077812 */ /* 0x000fc600078ef809 */
[----:B------:R-:W-:-:S03]  /*21b0*/  DFMA R18, R20, -R12, 1 ;  /* 0x3ff000001412742b */ /* 0x000fc6000000080c */
[----:B------:R-:W-:-:S05]  /*21c0*/  @!P2 DFMA R6, R6, 2, -R22 ;  /* 0x400000000606a82b */ /* 0x000fca0000000816 */
[----:B------:R-:W-:-:S05]  /*21d0*/  DFMA R18, R20, R18, R20 ;  /* 0x000000121412722b */ /* 0x000fca0000000014 */
[----:B------:R-:W-:-:S03]  /*21e0*/  @!P2 LOP3.LUT R5, R7, 0x7ff00000, RZ, 0xc0, !PT ;  /* 0x7ff000000705a812 */ /* 0x000fc600078ec0ff */
[----:B------:R-:W-:Y:S02]  /*21f0*/  DMUL R20, R18, R6 ;  /* 0x0000000612147228 */ /* 0x000fe40000000000 */
[----:B------:R-:W-:-:S05]  /*2200*/  VIADD R22, R5, 0xffffffff ;  /* 0xffffffff05167836 */ /* 0x000fca0000000000 */
[----:B------:R-:W-:Y:S01]  /*2210*/  ISETP.GT.U32.AND P0, PT, R22, 0x7feffffe, PT ;  /* 0x7feffffe1600780c */ /* 0x000fe20003f04070 */
[----:B------:R-:W-:-:S03]  /*2220*/  DFMA R22, R20, -R12, R6 ;  /* 0x8000000c1416722b */ /* 0x000fc60000000006 */
[----:B------:R-:W-:-:S05]  /*2230*/  ISETP.GT.U32.OR P0, PT, R25, 0x7feffffe, P0 ;  /* 0x7feffffe1900780c */ /* 0x000fca0000704470 */
[----:B------:R-:W-:-:S08]  /*2240*/  DFMA R22, R18, R22, R20 ;  /* 0x000000161216722b */ /* 0x000fd00000000014 */
[----:B------:R-:W-:Y:S05]  /*2250*/  @P0 BRA `(.L_x_22) ;  /* 0x00000000006c0947 */ /* 0x000fea0003800000 */
[----:B------:R-:W-:-:S04]  /*2260*/  LOP3.LUT R8, R11, 0x7ff00000, RZ, 0xc0, !PT ;  /* 0x7ff000000b087812 */ /* 0x000fc800078ec0ff */
[CC--:B------:R-:W-:Y:S02]  /*2270*/  VIADDMNMX R5, R3.reuse, -R8.reuse, 0xb9600000, !PT ;  /* 0xb960000003057446 */ /* 0x0c0fe40007800908 */
[----:B------:R-:W-:Y:S02]  /*2280*/  ISETP.GE.U32.AND P0, PT, R3, R8, PT ;  /* 0x000000080300720c */ /* 0x000fe40003f06070 */
[----:B------:R-:W-:Y:S02]  /*2290*/  VIMNMX R3, PT, PT, R5, 0x46a00000, PT ;  /* 0x46a0000005037848 */ /* 0x000fe40003fe0100 */
[----:B------:R-:W-:-:S05]  /*22a0*/  SEL R4, R4, 0x63400000, !P0 ;  /* 0x6340000004047807 */ /* 0x000fca0004000000 */
[----:B------:R-:W-:Y:S02]  /*22b0*/  IMAD.IADD R3, R3, 0x1, -R4 ;  /* 0x0000000103037824 */ /* 0x000fe400078e0a04 */
[----:B------:R-:W-:Y:S02]  /*22c0*/  IMAD.MOV.U32 R4, RZ, RZ, RZ ;  /* 0x000000ffff047224 */ /* 0x000fe400078e00ff */
[----:B------:R-:W-:-:S06]  /*22d0*/  VIADD R5, R3, 0x7fe00000 ;  /* 0x7fe0000003057836 */ /* 0x000fcc0000000000 */
[----:B------:R-:W-:-:S10]  /*22e0*/  DMUL R18, R22, R4 ;  /* 0x0000000416127228 */ /* 0x000fd40000000000 */
[----:B------:R-:W-:-:S13]  /*22f0*/  FSETP.GTU.AND P0, PT, |R19|, 1.469367938527859385e-39, PT ;  /* 0x001000001300780b */ /* 0x000fda0003f0c200 */
[----:B------:R-:W-:Y:S05]  /*2300*/  @P0 BRA `(.L_x_23) ;  /* 0x0000000000940947 */ /* 0x000fea0003800000 */
[----:B------:R-:W-:-:S06]  /*2310*/  DFMA R6, R22, -R12, R6 ;  /* 0x8000000c1606722b */ /* 0x000fcc0000000006 */
[----:B------:R-:W-:-:S04]  /*2320*/  IMAD.MOV.U32 R6, RZ, RZ, RZ ;  /* 0x000000ffff067224 */ /* 0x000fc800078e00ff */
[C---:B------:R-:W-:Y:S02]  /*2330*/  FSETP.NEU.AND P0, PT, R7.reuse, RZ, PT ;  /* 0x000000ff0700720b */ /* 0x040fe40003f0d000 */
[----:B------:R-:W-:-:S04]  /*2340*/  LOP3.LUT R11, R7, 0x80000000, R11, 0x48, !PT ;  /* 0x80000000070b7812 */ /* 0x000fc800078e480b */
[----:B------:R-:W-:-:S07]  /*2350*/  LOP3.LUT R7, R11, R5, RZ, 0xfc, !PT ;  /* 0x000000050b077212 */ /* 0x000fce00078efcff */
[----:B------:R-:W-:Y:S05]  /*2360*/  @!P0 BRA `(.L_x_23) ;  /* 0x00000000007c8947 */ /* 0x000fea0003800000 */
[----:B------:R-:W-:Y:S01]  /*2370*/  IMAD.MOV R5, RZ, RZ, -R3 ;  /* 0x000000ffff057224 */ /* 0x000fe200078e0a03 */
[----:B------:R-:W-:Y:S01]  /*2380*/  DMUL.RP R6, R22, R6 ;  /* 0x0000000616067228 */ /* 0x000fe20000008000 */
[----:B------:R-:W-:Y:S01]  /*2390*/  IMAD.MOV.U32 R4, RZ, RZ, RZ ;  /* 0x000000ffff047224 */ /* 0x000fe200078e00ff */
[----:B------:R-:W-:-:S05]  /*23a0*/  IADD3 R3, PT, PT, -R3, -0x43300000, RZ ;  /* 0xbcd0000003037810 */ /* 0x000fca0007ffe1ff */
[----:B------:R-:W-:-:S03]  /*23b0*/  DFMA R4, R18, -R4, R22 ;  /* 0x800000041204722b */ /* 0x000fc60000000016 */
[----:B------:R-:W-:-:S07]  /*23c0*/  LOP3.LUT R11, R7, R11, RZ, 0x3c, !PT ;  /* 0x0000000b070b7212 */ /* 0x000fce00078e3cff */
[----:B------:R-:W-:-:S04]  /*23d0*/  FSETP.NEU.AND P0, PT, |R5|, R3, PT ;  /* 0x000000030500720b */ /* 0x000fc80003f0d200 */
[----:B------:R-:W-:Y:S02]  /*23e0*/  FSEL R18, R6, R18, !P0 ;  /* 0x0000001206127208 */ /* 0x000fe40004000000 */
[----:B------:R-:W-:Y:S01]  /*23f0*/  FSEL R19, R11, R19, !P0 ;  /* 0x000000130b137208 */ /* 0x000fe20004000000 */
[----:B------:R-:W-:Y:S06]  /*2400*/  BRA `(.L_x_23) ;  /* 0x0000000000547947 */ /* 0x000fec0003800000 */
.L_x_22:
[----:B------:R-:W-:-:S14]  /*2410*/  DSETP.NAN.AND P0, PT, R8, R8, PT ;  /* 0x000000080800722a */ /* 0x000fdc0003f08000 */
[----:B------:R-:W-:Y:S05]  /*2420*/  @P0 BRA `(.L_x_24) ;  /* 0x0000000000440947 */ /* 0x000fea0003800000 */
[----:B------:R-:W-:-:S14]  /*2430*/  DSETP.NAN.AND P0, PT, R10, R10, PT ;  /* 0x0000000a0a00722a */ /* 0x000fdc0003f08000 */
[----:B------:R-:W-:Y:S05]  /*2440*/  @P0 BRA `(.L_x_25) ;  /* 0x0000000000300947 */ /* 0x000fea0003800000 */
[----:B------:R-:W-:Y:S01]  /*2450*/  ISETP.NE.AND P0, PT, R5, R24, PT ;  /* 0x000000180500720c */ /* 0x000fe20003f05270 */
[----:B------:R-:W-:Y:S02]  /*2460*/  IMAD.MOV.U32 R18, RZ, RZ, 0x0 ;  /* 0x00000000ff127424 */ /* 0x000fe400078e00ff */
[----:B------:R-:W-:-:S10]  /*2470*/  IMAD.MOV.U32 R19, RZ, RZ, -0x80000 ;  /* 0xfff80000ff137424 */ /* 0x000fd400078e00ff */
[----:B------:R-:W-:Y:S05]  /*2480*/  @!P0 BRA `(.L_x_23) ;  /* 0x0000000000348947 */ /* 0x000fea0003800000 */
[----:B------:R-:W-:Y:S02]  /*2490*/  ISETP.NE.AND P0, PT, R5, 0x7ff00000, PT ;  /* 0x7ff000000500780c */ /* 0x000fe40003f05270 */
[----:B------:R-:W-:Y:S02]  /*24a0*/  LOP3.LUT R19, R9, 0x80000000, R11, 0x48, !PT ;  /* 0x8000000009137812 */ /* 0x000fe400078e480b */
[----:B------:R-:W-:-:S13]  /*24b0*/  ISETP.EQ.OR P0, PT, R24, RZ, !P0 ;  /* 0x000000ff1800720c */ /* 0x000fda0004702670 */
[----:B------:R-:W-:Y:S01]  /*24c0*/  @P0 LOP3.LUT R3, R19, 0x7ff00000, RZ, 0xfc, !PT ;  /* 0x7ff0000013030812 */ /* 0x000fe200078efcff */
[----:B------:R-:W-:Y:S02]  /*24d0*/  @!P0 IMAD.MOV.U32 R18, RZ, RZ, RZ ;  /* 0x000000ffff128224 */ /* 0x000fe400078e00ff */
[----:B------:R-:W-:Y:S02]  /*24e0*/  @P0 IMAD.MOV.U32 R18, RZ, RZ, RZ ;  /* 0x000000ffff120224 */ /* 0x000fe400078e00ff */
[----:B------:R-:W-:Y:S01]  /*24f0*/  @P0 IMAD.MOV.U32 R19, RZ, RZ, R3 ;  /* 0x000000ffff130224 */ /* 0x000fe200078e0003 */
[----:B------:R-:W-:Y:S06]  /*2500*/  BRA `(.L_x_23) ;  /* 0x0000000000147947 */ /* 0x000fec0003800000 */
.L_x_25:
[----:B------:R-:W-:Y:S01]  /*2510*/  LOP3.LUT R19, R11, 0x80000, RZ, 0xfc, !PT ;  /* 0x000800000b137812 */ /* 0x000fe200078efcff */
[----:B------:R-:W-:Y:S01]  /*2520*/  IMAD.MOV.U32 R18, RZ, RZ, R10 ;  /* 0x000000ffff127224 */ /* 0x000fe200078e000a */
[----:B------:R-:W-:Y:S06]  /*2530*/  BRA `(.L_x_23) ;  /* 0x0000000000087947 */ /* 0x000fec0003800000 */
.L_x_24:
[----:B------:R-:W-:Y:S01]  /*2540*/  LOP3.LUT R19, R9, 0x80000, RZ, 0xfc, !PT ;  /* 0x0008000009137812 */ /* 0x000fe200078efcff */
[----:B------:R-:W-:-:S07]  /*2550*/  IMAD.MOV.U32 R18, RZ, RZ, R8 ;  /* 0x000000ffff127224 */ /* 0x000fce00078e0008 */
.L_x_23:
[----:B------:R-:W-:Y:S05]  /*2560*/  BSYNC.RECONVERGENT B1 ;  /* 0x0000000000017941 */ /* 0x000fea0003800200 */
.L_x_21:
[----:B------:R-:W-:-:S04]  /*2570*/  IMAD.MOV.U32 R3, RZ, RZ, 0x0 ;  /* 0x00000000ff037424 */ /* 0x000fc800078e00ff */
[----:B------:R-:W-:Y:S05]  /*2580*/  RET.REL.NODEC R2 `(pix2ang_nest_batch) ;  /* 0xffffffd8029c7950 */ /* 0x000fea0003c3ffff */
        .weak           $__internal_2_$__cuda_sm20_div_u64
        .type           $__internal_2_$__cuda_sm20_div_u64,@function
        .size           $__internal_2_$__cuda_sm20_div_u64,(.L_x_29 - $__internal_2_$__cuda_sm20_div_u64)
$__internal_2_$__cuda_sm20_div_u64:
[----:B------:R-:W0:Y:S08]  /*2590*/  I2F.U64.RP R7, R4 ;  /* 0x0000000400077312 */ /* 0x000e300000309000 */
[----:B0-----:R-:W0:Y:S02]  /*25a0*/  MUFU.RCP R7, R7 ;  /* 0x0000000700077308 */ /* 0x001e240000001000 */
[----:B0-----:R-:W-:-:S06]  /*25b0*/  VIADD R8, R7, 0x1ffffffe ;  /* 0x1ffffffe07087836 */ /* 0x001fcc0000000000 */
[----:B------:R-:W0:Y:S02]  /*25c0*/  F2I.U64.TRUNC R8, R8 ;  /* 0x0000000800087311 */ /* 0x000e24000020d800 */
[----:B0-----:R-:W-:-:S04]  /*25d0*/  IMAD.WIDE.U32 R10, R8, R4, RZ ;  /* 0x00000004080a7225 */ /* 0x001fc800078e00ff */
[----:B------:R-:W-:Y:S01]  /*25e0*/  IMAD R11, R8, R5, R11 ;  /* 0x00000005080b7224 */ /* 0x000fe200078e020b */
[----:B------:R-:W-:-:S03]  /*25f0*/  IADD3 R13, P0, PT, RZ, -R10, RZ ;  /* 0x8000000aff0d7210 */ /* 0x000fc60007f1e0ff */
[----:B------:R-:W-:Y:S02]  /*2600*/  IMAD R11, R9, R4, R11 ;  /* 0x00000004090b7224 */ /* 0x000fe400078e020b */
[----:B------:R-:W-:-:S04]  /*2610*/  IMAD.HI.U32 R10, R8, R13, RZ ;  /* 0x0000000d080a7227 */ /* 0x000fc800078e00ff */
[----:B------:R-:W-:Y:S02]  /*2620*/  IMAD.X R15, RZ, RZ, ~R11, P0 ;  /* 0x000000ffff0f7224 */ /* 0x000fe400000e0e0b */
[----:B------:R-:W-:Y:S02]  /*2630*/  IMAD.MOV.U32 R11, RZ, RZ, R8 ;  /* 0x000000ffff0b7224 */ /* 0x000fe400078e0008 */
[-C--:B------:R-:W-:Y:S02]  /*2640*/  IMAD R17, R9, R15.reuse, RZ ;  /* 0x0000000f09117224 */ /* 0x080fe400078e02ff */
[----:B------:R-:W-:-:S04]  /*2650*/  IMAD.WIDE.U32 R10, P0, R8, R15, R10 ;  /* 0x0000000f080a7225 */ /* 0x000fc8000780000a */
[----:B------:R-:W-:-:S04]  /*2660*/  IMAD.HI.U32 R7, R9, R15, RZ ;  /* 0x0000000f09077227 */ /* 0x000fc800078e00ff */
[----:B------:R-:W-:-:S04]  /*2670*/  IMAD.HI.U32 R10, P1, R9, R13, R10 ;  /* 0x0000000d090a7227 */ /* 0x000fc8000782000a */
[----:B------:R-:W-:Y:S01]  /*2680*/  IMAD.X R7, R7, 0x1, R9, P0 ;  /* 0x0000000107077824 */ /* 0x000fe200000e0609 */
[----:B------:R-:W-:-:S04]  /*2690*/  IADD3 R11, P2, PT, R17, R10, RZ ;  /* 0x0000000a110b7210 */ /* 0x000fc80007f5e0ff */
[----:B------:R-:W-:Y:S01]  /*26a0*/  IADD3.X R7, PT, PT, RZ, RZ, R7, P2, P1 ;  /* 0x000000ffff077210 */ /* 0x000fe200017e2407 */
[----:B------:R-:W-:-:S04]  /*26b0*/  IMAD.WIDE.U32 R8, R11, R4, RZ ;  /* 0x000000040b087225 */ /* 0x000fc800078e00ff */
[----:B------:R-:W-:Y:S01]  /*26c0*/  IMAD R9, R11, R5, R9 ;  /* 0x000000050b097224 */ /* 0x000fe200078e0209 */
[----:B------:R-:W-:-:S03]  /*26d0*/  IADD3 R13, P0, PT, RZ, -R8, RZ ;  /* 0x80000008ff0d7210 */ /* 0x000fc60007f1e0ff */
[----:B------:R-:W-:Y:S02]  /*26e0*/  IMAD R9, R7, R4, R9 ;  /* 0x0000000407097224 */ /* 0x000fe400078e0209 */
[----:B------:R-:W-:-:S04]  /*26f0*/  IMAD.HI.U32 R10, R11, R13, RZ ;  /* 0x0000000d0b0a7227 */ /* 0x000fc800078e00ff */
[----:B------:R-:W-:Y:S02]  /*2700*/  IMAD.X R8, RZ, RZ, ~R9, P0 ;  /* 0x000000ffff087224 */ /* 0x000fe400000e0e09 */
[----:B------:R-:W-:Y:S02]  /*2710*/  IMAD.MOV.U32 R9, RZ, RZ, RZ ;  /* 0x000000ffff097224 */ /* 0x000fe400078e00ff */
[----:B------:R-:W-:-:S04]  /*2720*/  IMAD.WIDE.U32 R10, P0, R11, R8, R10 ;  /* 0x000000080b0a7225 */ /* 0x000fc8000780000a */
[C---:B------:R-:W-:Y:S02]  /*2730*/  IMAD R12, R7.reuse, R8, RZ ;  /* 0x00000008070c7224 */ /* 0x040fe400078e02ff */
[----:B------:R-:W-:-:S04]  /*2740*/  IMAD.HI.U32 R11, P1, R7, R13, R10 ;  /* 0x0000000d070b7227 */ /* 0x000fc8000782000a */
[----:B------:R-:W-:Y:S01]  /*2750*/  IMAD.HI.U32 R8, R7, R8, RZ ;  /* 0x0000000807087227 */ /* 0x000fe200078e00ff */
[----:B------:R-:W-:-:S03]  /*2760*/  IADD3 R11, P2, PT, R12, R11, RZ ;  /* 0x0000000b0c0b7210 */ /* 0x000fc60007f5e0ff */
[----:B------:R-:W-:Y:S02]  /*2770*/  IMAD.X R7, R8, 0x1, R7, P0 ;  /* 0x0000000108077824 */ /* 0x000fe400000e0607 */
[----:B------:R-:W-:-:S03]  /*2780*/  IMAD.HI.U32 R8, R11, R2, RZ ;  /* 0x000000020b087227 */ /* 0x000fc600078e00ff */
[----:B------:R-:W-:Y:S01]  /*2790*/  IADD3.X R7, PT, PT, RZ, RZ, R7, P2, P1 ;  /* 0x000000ffff077210 */ /* 0x000fe200017e2407 */
[----:B------:R-:W-:-:S04]  /*27a0*/  IMAD.WIDE.U32 R8, R11, R3, R8 ;  /* 0x000000030b087225 */ /* 0x000fc800078e0008 */
[C---:B------:R-:W-:Y:S02]  /*27b0*/  IMAD R11, R7.reuse, R3, RZ ;  /* 0x00000003070b7224 */ /* 0x040fe400078e02ff */
[----:B------:R-:W-:-:S04]  /*27c0*/  IMAD.HI.U32 R8, P0, R7, R2, R8 ;  /* 0x0000000207087227 */ /* 0x000fc80007800008 */
[----:B------:R-:W-:Y:S01]  /*27d0*/  IMAD.HI.U32 R7, R7, R3, RZ ;  /* 0x0000000307077227 */ /* 0x000fe200078e00ff */
[----:B------:R-:W-:-:S03]  /*27e0*/  IADD3 R11, P1, PT, R11, R8, RZ ;  /* 0x000000080b0b7210 */ /* 0x000fc60007f3e0ff */
[----:B------:R-:W-:Y:S01]  /*27f0*/  IMAD.X R7, RZ, RZ, R7, P0 ;  /* 0x000000ffff077224 */ /* 0x000fe200000e0607 */
[C---:B------:R-:W-:Y:S01]  /*2800*/  IADD3 R10, P2, PT, R11.reuse, 0x1, RZ ;  /* 0x000000010b0a7810 */ /* 0x040fe20007f5e0ff */
[----:B------:R-:W-:-:S04]  /*2810*/  IMAD.WIDE.U32 R8, R11, R4, RZ ;  /* 0x000000040b087225 */ /* 0x000fc800078e00ff */
[----:B------:R-:W-:Y:S01]  /*2820*/  IMAD.X R7, RZ, RZ, R7, P1 ;  /* 0x000000ffff077224 */ /* 0x000fe200008e0607 */
[----:B------:R-:W-:Y:S01]  /*2830*/  IADD3 R13, P1, PT, -R8, R2, RZ ;  /* 0x00000002080d7210 */ /* 0x000fe20007f3e1ff */
[----:B------:R-:W-:Y:S02]  /*2840*/  IMAD R9, R11, R5, R9 ;  /* 0x000000050b097224 */ /* 0x000fe400078e0209 */
[----:B------:R-:W-:Y:S01]  /*2850*/  IMAD.X R8, RZ, RZ, R7, P2 ;  /* 0x000000ffff087224 */ /* 0x000fe200010e0607 */
[-C--:B------:R-:W-:Y:S01]  /*2860*/  ISETP.GE.U32.AND P0, PT, R13, R4.reuse, PT ;  /* 0x000000040d00720c */ /* 0x080fe20003f06070 */
[----:B------:R-:W-:-:S04]  /*2870*/  IMAD R9, R7, R4, R9 ;  /* 0x0000000407097224 */ /* 0x000fc800078e0209 */
[----:B------:R-:W-:Y:S01]  /*2880*/  IMAD.X R15, R3, 0x1, ~R9, P1 ;  /* 0x00000001030f7824 */ /* 0x000fe200008e0e09 */
[----:B------:R-:W-:-:S04]  /*2890*/  IADD3 R9, P1, PT, -R4, R13, RZ ;  /* 0x0000000d04097210 */ /* 0x000fc80007f3e1ff */
[C---:B------:R-:W-:Y:S01]  /*28a0*/  ISETP.GE.U32.AND.EX P0, PT, R15.reuse, R5, PT, P0 ;  /* 0x000000050f00720c */ /* 0x040fe20003f06100 */
[----:B------:R-:W-:Y:S01]  /*28b0*/  IMAD.X R12, R15, 0x1, ~R5, P1 ;  /* 0x000000010f0c7824 */ /* 0x000fe200008e0e05 */
[----:B------:R-:W-:Y:S02]  /*28c0*/  ISETP.NE.U32.AND P1, PT, R4, RZ, PT ;  /* 0x000000ff0400720c */ /* 0x000fe40003f25070 */
[----:B------:R-:W-:Y:S02]  /*28d0*/  SEL R10, R10, R11, P0 ;  /* 0x0000000b0a0a7207 */ /* 0x000fe40000000000 */
[----:B------:R-:W-:Y:S02]  /*28e0*/  SEL R9, R9, R13, P0 ;  /* 0x0000000d09097207 */ /* 0x000fe40000000000 */
[----:B------:R-:W-:Y:S02]  /*28f0*/  SEL R7, R8, R7, P0 ;  /* 0x0000000708077207 */ /* 0x000fe40000000000 */
[----:B------:R-:W-:-:S02]  /*2900*/  IADD3 R17, P2, PT, R10, 0x1, RZ ;  /* 0x000000010a117810 */ /* 0x000fc40007f5e0ff */
[----:B------:R-:W-:Y:S02]  /*2910*/  SEL R11, R12, R15, P0 ;  /* 0x0000000f0c0b7207 */ /* 0x000fe40000000000 */
[----:B------:R-:W-:Y:S01]  /*2920*/  ISETP.GE.U32.AND P0, PT, R9, R4, PT ;  /* 0x000000040900720c */ /* 0x000fe20003f06070 */
[----:B------:R-:W-:Y:S01]  /*2930*/  IMAD.X R8, RZ, RZ, R7, P2 ;  /* 0x000000ffff087224 */ /* 0x000fe200010e0607 */
[----:B------:R-:W-:Y:S02]  /*2940*/  ISETP.NE.AND.EX P1, PT, R5, RZ, PT, P1 ;  /* 0x000000ff0500720c */ /* 0x000fe40003f25310 */
[----:B------:R-:W-:-:S04]  /*2950*/  ISETP.GE.U32.AND.EX P0, PT, R11, R5, PT, P0 ;  /* 0x000000050b00720c */ /* 0x000fc80003f06100 */
[----:B------:R-:W-:Y:S01]  /*2960*/  SEL R8, R8, R7, P0 ;  /* 0x0000000708087207 */ /* 0x000fe20000000000 */
[----:B------:R-:W-:Y:S01]  /*2970*/  IMAD.MOV.U32 R7, RZ, RZ, 0x0 ;  /* 0x00000000ff077424 */ /* 0x000fe200078e00ff */
[----:B------:R-:W-:Y:S02]  /*2980*/  SEL R17, R17, R10, P0 ;  /* 0x0000000a11117207 */ /* 0x000fe40000000000 */
[----:B------:R-:W-:Y:S02]  /*2990*/  SEL R8, R8, 0xffffffff, P1 ;  /* 0xffffffff08087807 */ /* 0x000fe40000800000 */
[----:B------:R-:W-:Y:S01]  /*29a0*/  SEL R17, R17, 0xffffffff, P1 ;  /* 0xffffffff11117807 */ /* 0x000fe20000800000 */
[----:B------:R-:W-:Y:S06]  /*29b0*/  RET.REL.NODEC R6 `(pix2ang_nest_batch) ;  /* 0xffffffd406907950 */ /* 0x000fec0003c3ffff */
.L_x_26:
[----:B------:R-:W-:-:S00]  /*29c0*/  BRA `(.L_x_26) ;  /* 0xfffffffc00fc7947 */ /* 0x000fc0000383ffff */
[----:B------:R-:W-:-:S00]  /*29d0*/  NOP ;  /* 0x0000000000007918 */ /* 0x000fc00000000000 */
        /* <DEDUP_REMOVED lines=10> */
.L_x_29:


//--------------------- .nv.shared.pix2ang_nest_batch --------------------------
	.section	.nv.shared.pix2ang_nest_batch,"aw",@nobits
	.sectionflags	@""
	.align	4
.nv.shared.pix2ang_nest_batch:
	.zero		1120


//--------------------- .nv.shared.reserved.0     --------------------------
	.section	.nv.shared.reserved.0,"aw",@nobits
	.weak		__nv_reservedSMEM_offset_0_alias
	.size		__nv_reservedSMEM_offset_0_alias, 0, 64
	.other		__nv_reservedSMEM_offset_0_alias,@"STO_CUDA_RESERVED_SHARED STV_DEFAULT"
__nv_reservedSMEM_offset_0_alias:
	.zero		0
	.zero		64


//--------------------- .nv.constant0.pix2ang_nest_batch --------------------------
	.section	.nv.constant0.pix2ang_nest_batch,"a",@progbits
	.sectionflags	@""
	.align	4
.nv.constant0.pix2ang_nest_batch:
	.zero		928


//--------------------- SYMBOLS --------------------------

	.type		.nv.reservedSmem.offset0,@object
	.size		.nv.reservedSmem.offset0,0x4
	.type		.nv.reservedSmem.cap,@object
	.size		.nv.reservedSmem.cap,0x4
